	.headerflags	@"EF_CUDA_TEXMODE_UNIFIED EF_CUDA_64BIT_ADDRESS EF_CUDA_ACCELERATORS EF_CUDA_SM90 EF_CUDA_VIRTUAL_SM(EF_CUDA_SM90)"
	.elftype	@"ET_EXEC"


//--------------------- .nv.info                  --------------------------
	.section	.nv.info,"",@"SHT_CUDA_INFO"
	.align	4


	//----- nvinfo : EIATTR_REGCOUNT
	.align		4
        /*0000*/ 	.byte	0x04, 0x2f
        /*0002*/ 	.short	(.L_1 - .L_0)
	.align		4
.L_0:
        /*0004*/ 	.word	index@(matmul_kernel_profile)
        /*0008*/ 	.word	0x000000c0


	//----- nvinfo : EIATTR_MIN_STACK_SIZE
	.align		4
.L_1:
        /*000c*/ 	.byte	0x04, 0x12
        /*000e*/ 	.short	(.L_3 - .L_2)
	.align		4
.L_2:
        /*0010*/ 	.word	index@(matmul_kernel_profile)
        /*0014*/ 	.word	0x00000000


	//----- nvinfo : EIATTR_FRAME_SIZE
	.align		4
.L_3:
        /*0018*/ 	.byte	0x04, 0x11
        /*001a*/ 	.short	(.L_5 - .L_4)
	.align		4
.L_4:
        /*001c*/ 	.word	index@(matmul_kernel_profile)
        /*0020*/ 	.word	0x00000000


	//----- nvinfo : EIATTR_MIN_STACK_SIZE
	.align		4
.L_5:
        /*0024*/ 	.byte	0x04, 0x12
        /*0026*/ 	.short	(.L_7 - .L_6)
	.align		4
.L_6:
        /*0028*/ 	.word	index@(matmul_kernel_profile)
        /*002c*/ 	.word	0x00000000
.L_7:


//--------------------- .nv.info.matmul_kernel_profile --------------------------
	.section	.nv.info.matmul_kernel_profile,"",@"SHT_CUDA_INFO"
	.sectionflags	@""
	.align	4


	//----- nvinfo : EIATTR_CUDA_API_VERSION
	.align		4
        /*0000*/ 	.byte	0x04, 0x37
        /*0002*/ 	.short	(.L_9 - .L_8)
.L_8:
        /*0004*/ 	.word	0x0000007c


	//----- nvinfo : EIATTR_KPARAM_INFO
	.align		4
.L_9:
        /*0008*/ 	.byte	0x04, 0x17
        /*000a*/ 	.short	(.L_11 - .L_10)
.L_10:
        /*000c*/ 	.word	0x00000000
        /*0010*/ 	.short	0x0009
        /*0012*/ 	.short	0x0030
        /*0014*/ 	.byte	0x00, 0xf0, 0x21, 0x00


	//----- nvinfo : EIATTR_KPARAM_INFO
	.align		4
.L_11:
        /*0018*/ 	.byte	0x04, 0x17
        /*001a*/ 	.short	(.L_13 - .L_12)
.L_12:
        /*001c*/ 	.word	0x00000000
        /*0020*/ 	.short	0x0008
        /*0022*/ 	.short	0x002c
        /*0024*/ 	.byte	0x00, 0xf0, 0x11, 0x00


	//----- nvinfo : EIATTR_KPARAM_INFO
	.align		4
.L_13:
        /*0028*/ 	.byte	0x04, 0x17
        /*002a*/ 	.short	(.L_15 - .L_14)
.L_14:
        /*002c*/ 	.word	0x00000000
        /*0030*/ 	.short	0x0007
        /*0032*/ 	.short	0x0028
        /*0034*/ 	.byte	0x00, 0xf0, 0x11, 0x00


	//----- nvinfo : EIATTR_KPARAM_INFO
	.align		4
.L_15:
        /*0038*/ 	.byte	0x04, 0x17
        /*003a*/ 	.short	(.L_17 - .L_16)
.L_16:
        /*003c*/ 	.word	0x00000000
        /*0040*/ 	.short	0x0006
        /*0042*/ 	.short	0x0024
        /*0044*/ 	.byte	0x00, 0xf0, 0x11, 0x00


	//----- nvinfo : EIATTR_KPARAM_INFO
	.align		4
.L_17:
        /*0048*/ 	.byte	0x04, 0x17
        /*004a*/ 	.short	(.L_19 - .L_18)
.L_18:
        /*004c*/ 	.word	0x00000000
        /*0050*/ 	.short	0x0005
        /*0052*/ 	.short	0x0020
        /*0054*/ 	.byte	0x00, 0xf0, 0x11, 0x00


	//----- nvinfo : EIATTR_KPARAM_INFO
	.align		4
.L_19:
        /*0058*/ 	.byte	0x04, 0x17
        /*005a*/ 	.short	(.L_21 - .L_20)
.L_20:
        /*005c*/ 	.word	0x00000000
        /*0060*/ 	.short	0x0004
        /*0062*/ 	.short	0x001c
        /*0064*/ 	.byte	0x00, 0xf0, 0x11, 0x00


	//----- nvinfo : EIATTR_KPARAM_INFO
	.align		4
.L_21:
        /*0068*/ 	.byte	0x04, 0x17
        /*006a*/ 	.short	(.L_23 - .L_22)
.L_22:
        /*006c*/ 	.word	0x00000000
        /*0070*/ 	.short	0x0003
        /*0072*/ 	.short	0x0018
        /*0074*/ 	.byte	0x00, 0xf0, 0x11, 0x00


	//----- nvinfo : EIATTR_KPARAM_INFO
	.align		4
.L_23:
        /*0078*/ 	.byte	0x04, 0x17
        /*007a*/ 	.short	(.L_25 - .L_24)
.L_24:
        /*007c*/ 	.word	0x00000000
        /*0080*/ 	.short	0x0002
        /*0082*/ 	.short	0x0010
        /*0084*/ 	.byte	0x00, 0xf0, 0x21, 0x00


	//----- nvinfo : EIATTR_KPARAM_INFO
	.align		4
.L_25:
        /*0088*/ 	.byte	0x04, 0x17
        /*008a*/ 	.short	(.L_27 - .L_26)
.L_26:
        /*008c*/ 	.word	0x00000000
        /*0090*/ 	.short	0x0001
        /*0092*/ 	.short	0x0008
        /*0094*/ 	.byte	0x00, 0xf0, 0x21, 0x00


	//----- nvinfo : EIATTR_KPARAM_INFO
	.align		4
.L_27:
        /*0098*/ 	.byte	0x04, 0x17
        /*009a*/ 	.short	(.L_29 - .L_28)
.L_28:
        /*009c*/ 	.word	0x00000000
        /*00a0*/ 	.short	0x0000
        /*00a2*/ 	.short	0x0000
        /*00a4*/ 	.byte	0x00, 0xf0, 0x21, 0x00


	//----- nvinfo : EIATTR_SPARSE_MMA_MASK
	.align		4
.L_29:
        /*00a8*/ 	.byte	0x03, 0x50
        /*00aa*/ 	.short	0x0000


	//----- nvinfo : EIATTR_MAXREG_COUNT
	.align		4
        /*00ac*/ 	.byte	0x03, 0x1b
        /*00ae*/ 	.short	0x00ff


	//----- nvinfo : EIATTR_COOP_GROUP_MASK_REGIDS
	.align		4
        /*00b0*/ 	.byte	0x04, 0x29
        /*00b2*/ 	.short	(.L_31 - .L_30)


	//   ....[0]....
.L_30:
        /*00b4*/ 	.word	0xffffffff


	//----- nvinfo : EIATTR_COOP_GROUP_INSTR_OFFSETS
	.align		4
.L_31:
        /*00b8*/ 	.byte	0x04, 0x28
        /*00ba*/ 	.short	(.L_33 - .L_32)


	//   ....[0]....
.L_32:
        /*00bc*/ 	.word	0x00001af0


	//----- nvinfo : EIATTR_EXIT_INSTR_OFFSETS
	.align		4
.L_33:
        /*00c0*/ 	.byte	0x04, 0x1c
        /*00c2*/ 	.short	(.L_35 - .L_34)


	//   ....[0]....
.L_34:
        /*00c4*/ 	.word	0x00002fe0


	//   ....[1]....
        /*00c8*/ 	.word	0x00003c00


	//----- nvinfo : EIATTR_REQNTID
	.align		4
.L_35:
        /*00cc*/ 	.byte	0x04, 0x10
        /*00ce*/ 	.short	(.L_37 - .L_36)
.L_36:
        /*00d0*/ 	.word	0x00000100
        /*00d4*/ 	.word	0x00000001
        /*00d8*/ 	.word	0x00000001


	//----- nvinfo : EIATTR_CBANK_PARAM_SIZE
	.align		4
.L_37:
        /*00dc*/ 	.byte	0x03, 0x19
        /*00de*/ 	.short	0x0038


	//----- nvinfo : EIATTR_PARAM_CBANK
	.align		4
        /*00e0*/ 	.byte	0x04, 0x0a
        /*00e2*/ 	.short	(.L_39 - .L_38)
	.align		4
.L_38:
        /*00e4*/ 	.word	index@(.nv.constant0.matmul_kernel_profile)
        /*00e8*/ 	.short	0x0210
        /*00ea*/ 	.short	0x0038


	//----- nvinfo : EIATTR_SW_WAR
	.align		4
.L_39:
        /*00ec*/ 	.byte	0x04, 0x36
        /*00ee*/ 	.short	(.L_41 - .L_40)
.L_40:
        /*00f0*/ 	.word	0x00000008
.L_41:


//--------------------- .nv.callgraph             --------------------------
	.section	.nv.callgraph,"",@"SHT_CUDA_CALLGRAPH"
	.align	4
	.sectionentsize	8
	.align		4
        /*0000*/ 	.word	0x00000000
	.align		4
        /*0004*/ 	.word	0xffffffff
	.align		4
        /*0008*/ 	.word	0x00000000
	.align		4
        /*000c*/ 	.word	0xfffffffe
	.align		4
        /*0010*/ 	.word	0x00000000
	.align		4
        /*0014*/ 	.word	0xfffffffd
	.align		4
        /*0018*/ 	.word	0x00000000
	.align		4
        /*001c*/ 	.word	0xfffffffc


//--------------------- .text.matmul_kernel_profile --------------------------
	.section	.text.matmul_kernel_profile,"ax",@progbits
	.sectionflags	@"SHF_BARRIERS=1"
	.align	128
        .global         matmul_kernel_profile
        .type           matmul_kernel_profile,@function
        .size           matmul_kernel_profile,(.L_x_4 - matmul_kernel_profile)
        .other          matmul_kernel_profile,@"STO_CUDA_ENTRY STV_DEFAULT"
matmul_kernel_profile:
.text.matmul_kernel_profile:
[----:B------:R-:W1:Y:S08]  /*0000*/  LDC R1, c[0x0][0x28] ;  /* 0x00000a00ff017b82 */ /* 0x000e700000000800 */
[----:B------:R-:W2:Y:S01]  /*0010*/  LDC.64 R10, c[0x0][0x228] ;  /* 0x00008a00ff0a7b82 */ /* 0x000ea20000000a00 */
[----:B------:R-:W-:Y:S01]  /*0020*/  ULDC UR5, c[0x0][0x238] ;  /* 0x00008e0000057ab9 */ /* 0x000fe20000000800 */
[----:B------:R-:W-:Y:S01]  /*0030*/  ULDC.64 UR10, c[0x0][0x218] ;  /* 0x00008600000a7ab9 */ /* 0x000fe20000000a00 */
[----:B------:R-:W-:Y:S01]  /*0040*/  UMOV UR4, 0x400 ;  /* 0x0000040000047882 */ /* 0x000fe20000000000 */
[----:B------:R-:W-:Y:S01]  /*0050*/  ULDC.64 UR8, c[0x0][0x210] ;  /* 0x0000840000087ab9 */ /* 0x000fe20000000a00 */
[----:B------:R-:W-:Y:S01]  /*0060*/  ULDC.64 UR20, c[0x0][0x208] ;  /* 0x0000820000147ab9 */ /* 0x000fe20000000a00 */
[----:B------:R-:W-:-:S02]  /*0070*/  CS2R R28, SRZ ;  /* 0x00000000001c7805 */ /* 0x000fc4000001ff00 */
[----:B------:R-:W-:Y:S01]  /*0080*/  CS2R R30, SRZ ;  /* 0x00000000001e7805 */ /* 0x000fe2000001ff00 */
[----:B------:R-:W3:Y:S01]  /*0090*/  S2UR UR7, SR_CgaCtaId ;  /* 0x00000000000779c3 */ /* 0x000ee20000008800 */
[----:B------:R-:W-:Y:S02]  /*00a0*/  CS2R R32, SRZ ;  /* 0x0000000000207805 */ /* 0x000fe4000001ff00 */
[----:B------:R-:W-:Y:S02]  /*00b0*/  CS2R R34, SRZ ;  /* 0x0000000000227805 */ /* 0x000fe4000001ff00 */
[----:B------:R-:W-:Y:S02]  /*00c0*/  CS2R R36, SRZ ;  /* 0x0000000000247805 */ /* 0x000fe4000001ff00 */
[----:B------:R-:W-:Y:S02]  /*00d0*/  CS2R R38, SRZ ;  /* 0x0000000000267805 */ /* 0x000fe4000001ff00 */
[----:B------:R-:W-:-:S02]  /*00e0*/  CS2R R40, SRZ ;  /* 0x0000000000287805 */ /* 0x000fc4000001ff00 */
[----:B------:R-:W-:Y:S02]  /*00f0*/  CS2R R42, SRZ ;  /* 0x00000000002a7805 */ /* 0x000fe4000001ff00 */
        /* <DEDUP_REMOVED lines=8> */
[----:B------:R-:W-:Y:S01]  /*0180*/  CS2R R60, SRZ ;  /* 0x00000000003c7805 */ /* 0x000fe2000001ff00 */
[----:B--2---:R-:W-:Y:S01]  /*0190*/  VIADD R0, R11, 0xff ;  /* 0x000000ff0b007836 */ /* 0x004fe20000000000 */
[----:B------:R-:W-:Y:S02]  /*01a0*/  IABS R20, R11 ;  /* 0x0000000b00147213 */ /* 0x000fe40000000000 */
[----:B------:R-:W-:-:S02]  /*01b0*/  CS2R R62, SRZ ;  /* 0x00000000003e7805 */ /* 0x000fc4000001ff00 */
[----:B------:R-:W-:Y:S02]  /*01c0*/  IABS R18, R10 ;  /* 0x0000000a00127213 */ /* 0x000fe40000000000 */
[----:B------:R-:W-:Y:S02]  /*01d0*/  CS2R R64, SRZ ;  /* 0x0000000000407805 */ /* 0x000fe4000001ff00 */
[----:B------:R-:W-:Y:S02]  /*01e0*/  SHF.R.S32.HI R3, RZ, 0x1f, R0 ;  /* 0x0000001fff037819 */ /* 0x000fe40000011400 */
[----:B------:R-:W-:Y:S02]  /*01f0*/  CS2R R66, SRZ ;  /* 0x0000000000427805 */ /* 0x000fe4000001ff00 */
[----:B------:R-:W-:Y:S01]  /*0200*/  CS2R R68, SRZ ;  /* 0x0000000000447805 */ /* 0x000fe2000001ff00 */
[----:B---3--:R-:W-:Y:S01]  /*0210*/  UPRMT UR7, UR7, 0x654, UR4 ;  /* 0x0000065407077896 */ /* 0x008fe20008000004 */
[----:B------:R-:W-:-:S02]  /*0220*/  LEA.HI R3, R3, R0, RZ, 0x8 ;  /* 0x0000000003037211 */ /* 0x000fc400078f40ff */
[----:B------:R-:W-:Y:S01]  /*0230*/  CS2R R70, SRZ ;  /* 0x0000000000467805 */ /* 0x000fe2000001ff00 */
[----:B------:R-:W2:Y:S01]  /*0240*/  S2R R0, SR_CTAID.X ;  /* 0x0000000000007919 */ /* 0x000ea20000002500 */
[----:B------:R-:W-:Y:S02]  /*0250*/  CS2R R72, SRZ ;  /* 0x0000000000487805 */ /* 0x000fe4000001ff00 */
[----:B------:R-:W-:Y:S02]  /*0260*/  SHF.R.S32.HI R3, RZ, 0x8, R3 ;  /* 0x00000008ff037819 */ /* 0x000fe40000011403 */
[----:B------:R-:W-:Y:S02]  /*0270*/  CS2R R74, SRZ ;  /* 0x00000000004a7805 */ /* 0x000fe4000001ff00 */
[----:B------:R-:W-:Y:S02]  /*0280*/  CS2R R76, SRZ ;  /* 0x00000000004c7805 */ /* 0x000fe4000001ff00 */
[----:B------:R-:W-:-:S02]  /*0290*/  CS2R R78, SRZ ;  /* 0x00000000004e7805 */ /* 0x000fc4000001ff00 */
[----:B------:R-:W-:Y:S01]  /*02a0*/  CS2R R80, SRZ ;  /* 0x0000000000507805 */ /* 0x000fe2000001ff00 */
[----:B------:R-:W-:Y:S01]  /*02b0*/  IMAD.SHL.U32 R5, R3, 0x8, RZ ;  /* 0x0000000803057824 */ /* 0x000fe200078e00ff */
[----:B------:R-:W-:Y:S02]  /*02c0*/  CS2R R82, SRZ ;  /* 0x0000000000527805 */ /* 0x000fe4000001ff00 */
[----:B------:R-:W-:Y:S02]  /*02d0*/  CS2R R84, SRZ ;  /* 0x0000000000547805 */ /* 0x000fe4000001ff00 */
[----:B------:R-:W-:Y:S02]  /*02e0*/  CS2R R86, SRZ ;  /* 0x0000000000567805 */ /* 0x000fe4000001ff00 */
[----:B------:R-:W-:Y:S02]  /*02f0*/  CS2R R88, SRZ ;  /* 0x0000000000587805 */ /* 0x000fe4000001ff00 */
[----:B------:R-:W-:-:S02]  /*0300*/  IABS R7, R5 ;  /* 0x0000000500077213 */ /* 0x000fc40000000000 */
[----:B------:R-:W-:Y:S02]  /*0310*/  CS2R R90, SRZ ;  /* 0x00000000005a7805 */ /* 0x000fe4000001ff00 */
[----:B------:R-:W-:Y:S02]  /*0320*/  IABS R12, R5 ;  /* 0x00000005000c7213 */ /* 0x000fe40000000000 */
[----:B------:R-:W-:Y:S01]  /*0330*/  CS2R R92, SRZ ;  /* 0x00000000005c7805 */ /* 0x000fe2000001ff00 */
[----:B------:R-:W3:Y:S01]  /*0340*/  I2F.RP R4, R7 ;  /* 0x0000000700047306 */ /* 0x000ee20000209400 */
        /* <DEDUP_REMOVED lines=13> */
[----:B------:R-:W-:Y:S01]  /*0420*/  CS2R R120, SRZ ;  /* 0x0000000000787805 */ /* 0x000fe2000001ff00 */
[----:B---3--:R-:W3:Y:S01]  /*0430*/  MUFU.RCP R4, R4 ;  /* 0x0000000400047308 */ /* 0x008ee20000001000 */
[----:B--2---:R-:W-:-:S02]  /*0440*/  IABS R8, R0 ;  /* 0x0000000000087213 */ /* 0x004fc40000000000 */
        /* <DEDUP_REMOVED lines=12> */
[----:B------:R-:W-:Y:S01]  /*0510*/  CS2R R146, SRZ ;  /* 0x0000000000927805 */ /* 0x000fe2000001ff00 */
[----:B---3--:R-:W-:Y:S01]  /*0520*/  VIADD R2, R4, 0xffffffe ;  /* 0x0ffffffe04027836 */ /* 0x008fe20000000000 */
[----:B------:R-:W-:Y:S01]  /*0530*/  CS2R R148, SRZ ;  /* 0x0000000000947805 */ /* 0x000fe2000001ff00 */
[----:B------:R-:W-:Y:S01]  /*0540*/  IMAD.MOV R4, RZ, RZ, -R12 ;  /* 0x000000ffff047224 */ /* 0x000fe200078e0a0c */
[----:B------:R-:W-:Y:S01]  /*0550*/  CS2R R150, SRZ ;  /* 0x0000000000967805 */ /* 0x000fe2000001ff00 */
[----:B------:R2:W3:Y:S02]  /*0560*/  F2I.FTZ.U32.TRUNC.NTZ R3, R2 ;  /* 0x0000000200037305 */ /* 0x0004e4000021f000 */
[----:B--2---:R-:W-:Y:S02]  /*0570*/  IMAD.MOV.U32 R2, RZ, RZ, RZ ;  /* 0x000000ffff027224 */ /* 0x004fe400078e00ff */
[----:B---3--:R-:W-:-:S04]  /*0580*/  IMAD.MOV R6, RZ, RZ, -R3 ;  /* 0x000000ffff067224 */ /* 0x008fc800078e0a03 */
[----:B------:R-:W-:Y:S02]  /*0590*/  IMAD R9, R6, R7, RZ ;  /* 0x0000000706097224 */ /* 0x000fe400078e02ff */
[----:B------:R-:W-:Y:S02]  /*05a0*/  IMAD.MOV.U32 R6, RZ, RZ, R8 ;  /* 0x000000ffff067224 */ /* 0x000fe400078e0008 */
[----:B------:R-:W-:-:S06]  /*05b0*/  IMAD.HI.U32 R3, R3, R9, R2 ;  /* 0x0000000903037227 */ /* 0x000fcc00078e0002 */
[----:B------:R-:W-:-:S04]  /*05c0*/  IMAD.HI.U32 R3, R3, R6, RZ ;  /* 0x0000000603037227 */ /* 0x000fc800078e00ff */
[----:B------:R-:W-:-:S05]  /*05d0*/  IMAD R2, R3, R4, R6 ;  /* 0x0000000403027224 */ /* 0x000fca00078e0206 */
[----:B------:R-:W-:-:S13]  /*05e0*/  ISETP.GT.U32.AND P1, PT, R7, R2, PT ;  /* 0x000000020700720c */ /* 0x000fda0003f24070 */
[----:B------:R-:W-:Y:S02]  /*05f0*/  @!P1 IMAD.IADD R2, R2, 0x1, -R7 ;  /* 0x0000000102029824 */ /* 0x000fe400078e0a07 */
[----:B------:R-:W-:Y:S01]  /*0600*/  @!P1 VIADD R3, R3, 0x1 ;  /* 0x0000000103039836 */ /* 0x000fe20000000000 */
[----:B------:R-:W-:Y:S02]  /*0610*/  ISETP.NE.AND P1, PT, R5, RZ, PT ;  /* 0x000000ff0500720c */ /* 0x000fe40003f25270 */
[----:B------:R-:W-:Y:S02]  /*0620*/  ISETP.GE.U32.AND P0, PT, R2, R7, PT ;  /* 0x000000070200720c */ /* 0x000fe40003f06070 */
[----:B------:R-:W-:-:S04]  /*0630*/  LOP3.LUT R2, R0, R5, RZ, 0x3c, !PT ;  /* 0x0000000500027212 */ /* 0x000fc800078e3cff */
[----:B------:R-:W-:Y:S01]  /*0640*/  ISETP.GE.AND P2, PT, R2, RZ, PT ;  /* 0x000000ff0200720c */ /* 0x000fe20003f46270 */
[----:B------:R-:W-:-:S06]  /*0650*/  VIADD R2, R10, 0x7f ;  /* 0x0000007f0a027836 */ /* 0x000fcc0000000000 */
[----:B------:R-:W-:-:S04]  /*0660*/  @P0 VIADD R3, R3, 0x1 ;  /* 0x0000000103030836 */ /* 0x000fc80000000000 */
[----:B------:R-:W-:Y:S01]  /*0670*/  IMAD.MOV.U32 R4, RZ, RZ, R3 ;  /* 0x000000ffff047224 */ /* 0x000fe200078e0003 */
[----:B------:R-:W-:-:S03]  /*0680*/  SHF.R.S32.HI R3, RZ, 0x1f, R2 ;  /* 0x0000001fff037819 */ /* 0x000fc60000011402 */
[----:B------:R-:W-:Y:S01]  /*0690*/  @!P2 IMAD.MOV R4, RZ, RZ, -R4 ;  /* 0x000000ffff04a224 */ /* 0x000fe200078e0a04 */
[----:B------:R-:W-:Y:S02]  /*06a0*/  @!P1 LOP3.LUT R4, RZ, R5, RZ, 0x33, !PT ;  /* 0x00000005ff049212 */ /* 0x000fe400078e33ff */
[----:B------:R-:W-:-:S03]  /*06b0*/  LEA.HI R3, R3, R2, RZ, 0x7 ;  /* 0x0000000203037211 */ /* 0x000fc600078f38ff */
[----:B------:R-:W-:Y:S02]  /*06c0*/  IMAD.SHL.U32 R9, R4, 0x8, RZ ;  /* 0x0000000804097824 */ /* 0x000fe400078e00ff */
[----:B------:R-:W-:-:S03]  /*06d0*/  IMAD.MOV R4, RZ, RZ, -R4 ;  /* 0x000000ffff047224 */ /* 0x000fc600078e0a04 */
[----:B------:R-:W-:Y:S01]  /*06e0*/  LEA.HI.SX32 R3, R3, -R9, 0x19 ;  /* 0x8000000903037211 */ /* 0x000fe200078fcaff */
[----:B------:R-:W-:-:S03]  /*06f0*/  IMAD R14, R5, R4, R0 ;  /* 0x00000004050e7224 */ /* 0x000fc600078e0200 */
[----:B------:R-:W-:Y:S02]  /*0700*/  VIMNMX R17, R3, 0x8, PT ;  /* 0x0000000803117848 */ /* 0x000fe40003fe0100 */
[----:B------:R-:W-:Y:S02]  /*0710*/  IABS R4, R14 ;  /* 0x0000000e00047213 */ /* 0x000fe40000000000 */
[----:B------:R-:W-:-:S04]  /*0720*/  IABS R7, R17 ;  /* 0x0000001100077213 */ /* 0x000fc80000000000 */
[----:B------:R-:W2:Y:S08]  /*0730*/  I2F.RP R6, R7 ;  /* 0x0000000700067306 */ /* 0x000eb00000209400 */
[----:B--2---:R-:W2:Y:S02]  /*0740*/  MUFU.RCP R6, R6 ;  /* 0x0000000600067308 */ /* 0x004ea40000001000 */
[----:B--2---:R-:W-:-:S06]  /*0750*/  VIADD R2, R6, 0xffffffe ;  /* 0x0ffffffe06027836 */ /* 0x004fcc0000000000 */
[----:B------:R2:W3:Y:S02]  /*0760*/  F2I.FTZ.U32.TRUNC.NTZ R3, R2 ;  /* 0x0000000200037305 */ /* 0x0004e4000021f000 */
[----:B--2---:R-:W-:Y:S02]  /*0770*/  IMAD.MOV.U32 R2, RZ, RZ, RZ ;  /* 0x000000ffff027224 */ /* 0x004fe400078e00ff */
[----:B---3--:R-:W-:-:S04]  /*0780*/  IMAD.MOV R8, RZ, RZ, -R3 ;  /* 0x000000ffff087224 */ /* 0x008fc800078e0a03 */
[----:B------:R-:W-:Y:S02]  /*0790*/  IMAD R5, R8, R7, RZ ;  /* 0x0000000708057224 */ /* 0x000fe400078e02ff */
[----:B------:R-:W2:Y:S02]  /*07a0*/  I2F.RP R8, R20 ;  /* 0x0000001400087306 */ /* 0x000ea40000209400 */
[----:B------:R-:W-:Y:S01]  /*07b0*/  IMAD.HI.U32 R3, R3, R5, R2 ;  /* 0x0000000503037227 */ /* 0x000fe200078e0002 */
[----:B------:R-:W-:-:S03]  /*07c0*/  IABS R5, R17 ;  /* 0x0000001100057213 */ /* 0x000fc60000000000 */
[----:B------:R-:W-:Y:S02]  /*07d0*/  IMAD.MOV.U32 R2, RZ, RZ, R4 ;  /* 0x000000ffff027224 */ /* 0x000fe400078e0004 */
[----:B------:R-:W-:Y:S02]  /*07e0*/  IMAD.MOV R4, RZ, RZ, -R5 ;  /* 0x000000ffff047224 */ /* 0x000fe400078e0a05 */
[----:B------:R-:W-:Y:S01]  /*07f0*/  IMAD.HI.U32 R3, R3, R2, RZ ;  /* 0x0000000203037227 */ /* 0x000fe200078e00ff */
[----:B------:R-:W3:Y:S03]  /*0800*/  I2F.RP R5, R18 ;  /* 0x0000001200057306 */ /* 0x000ee60000209400 */
[----:B------:R-:W-:Y:S02]  /*0810*/  IMAD R2, R3, R4, R2 ;  /* 0x0000000403027224 */ /* 0x000fe400078e0202 */
[----:B------:R-:W4:Y:S03]  /*0820*/  S2R R4, SR_TID.X ;  /* 0x0000000000047919 */ /* 0x000f260000002100 */
[----:B------:R-:W-:Y:S01]  /*0830*/  ISETP.GT.U32.AND P1, PT, R7, R2, PT ;  /* 0x000000020700720c */ /* 0x000fe20003f24070 */
[----:B--2---:R-:W2:Y:S08]  /*0840*/  MUFU.RCP R8, R8 ;  /* 0x0000000800087308 */ /* 0x004eb00000001000 */
[----:B---3--:R-:W3:Y:S04]  /*0850*/  MUFU.RCP R5, R5 ;  /* 0x0000000500057308 */ /* 0x008ee80000001000 */
[----:B------:R-:W-:-:S02]  /*0860*/  @!P1 IMAD.IADD R2, R2, 0x1, -R7 ;  /* 0x0000000102029824 */ /* 0x000fc400078e0a07 */
[----:B------:R-:W-:Y:S01]  /*0870*/  @!P1 VIADD R3, R3, 0x1 ;  /* 0x0000000103039836 */ /* 0x000fe20000000000 */
[----:B------:R-:W-:Y:S01]  /*0880*/  ISETP.NE.AND P1, PT, R17, RZ, PT ;  /* 0x000000ff1100720c */ /* 0x000fe20003f25270 */
[----:B--2---:R-:W-:Y:S01]  /*0890*/  VIADD R6, R8, 0xffffffe ;  /* 0x0ffffffe08067836 */ /* 0x004fe20000000000 */
[----:B------:R-:W-:Y:S02]  /*08a0*/  ISETP.GE.U32.AND P0, PT, R2, R7, PT ;  /* 0x000000070200720c */ /* 0x000fe40003f06070 */
[----:B------:R-:W-:Y:S01]  /*08b0*/  LOP3.LUT R2, R14, R17, RZ, 0x3c, !PT ;  /* 0x000000110e027212 */ /* 0x000fe200078e3cff */
[----:B------:R2:W5:Y:S03]  /*08c0*/  F2I.FTZ.U32.TRUNC.NTZ R7, R6 ;  /* 0x0000000600077305 */ /* 0x000566000021f000 */
[----:B------:R-:W-:Y:S01]  /*08d0*/  ISETP.GE.AND P2, PT, R2, RZ, PT ;  /* 0x000000ff0200720c */ /* 0x000fe20003f46270 */
[----:B---3--:R-:W-:Y:S01]  /*08e0*/  VIADD R2, R5, 0xffffffe ;  /* 0x0ffffffe05027836 */ /* 0x008fe20000000000 */
[----:B----4-:R-:W-:Y:S01]  /*08f0*/  SHF.R.U32.HI R12, RZ, 0x2, R4 ;  /* 0x00000002ff0c7819 */ /* 0x010fe20000011604 */
[----:B--2---:R-:W-:-:S04]  /*0900*/  IMAD.MOV.U32 R6, RZ, RZ, RZ ;  /* 0x000000ffff067224 */ /* 0x004fc800078e00ff */
[----:B------:R-:W-:Y:S01]  /*0910*/  @P0 VIADD R3, R3, 0x1 ;  /* 0x0000000103030836 */ /* 0x000fe20000000000 */
[----:B------:R-:W-:-:S03]  /*0920*/  SGXT.U32 R12, R12, 0x6 ;  /* 0x000000060c0c781a */ /* 0x000fc60000000000 */
[----:B------:R-:W-:Y:S02]  /*0930*/  IMAD.MOV.U32 R23, RZ, RZ, R3 ;  /* 0x000000ffff177224 */ /* 0x000fe400078e0003 */
[----:B------:R2:W3:Y:S01]  /*0940*/  F2I.FTZ.U32.TRUNC.NTZ R3, R2 ;  /* 0x0000000200037305 */ /* 0x0004e2000021f000 */
[----:B-1---5:R-:W-:Y:S02]  /*0950*/  IMAD.MOV R5, RZ, RZ, -R7 ;  /* 0x000000ffff057224 */ /* 0x022fe400078e0a07 */
[----:B------:R-:W-:Y:S01]  /*0960*/  @!P2 IMAD.MOV R23, RZ, RZ, -R23 ;  /* 0x000000ffff17a224 */ /* 0x000fe200078e0a17 */
[----:B------:R-:W-:Y:S01]  /*0970*/  @!P1 LOP3.LUT R23, RZ, R17, RZ, 0x33, !PT ;  /* 0x00000011ff179212 */ /* 0x000fe200078e33ff */
[----:B------:R-:W-:-:S03]  /*0980*/  IMAD R5, R5, R20, RZ ;  /* 0x0000001405057224 */ /* 0x000fc600078e02ff */
[----:B------:R-:W-:Y:S01]  /*0990*/  PRMT R13, R12, 0x6540, R23 ;  /* 0x000065400c0d7816 */ /* 0x000fe20000000017 */
[----:B------:R-:W-:-:S03]  /*09a0*/  IMAD.HI.U32 R6, R7, R5, R6 ;  /* 0x0000000507067227 */ /* 0x000fc600078e0006 */
[----:B------:R-:W-:Y:S01]  /*09b0*/  IABS R15, R13 ;  /* 0x0000000d000f7213 */ /* 0x000fe20000000000 */
[----:B--2---:R-:W-:Y:S01]  /*09c0*/  IMAD.MOV R2, RZ, RZ, -R23 ;  /* 0x000000ffff027224 */ /* 0x004fe200078e0a17 */
[C---:B------:R-:W-:Y:S01]  /*09d0*/  LOP3.LUT R26, R13.reuse, 0x80, RZ, 0xfc, !PT ;  /* 0x000000800d1a7812 */ /* 0x040fe200078efcff */
[----:B---3--:R-:W-:Y:S01]  /*09e0*/  IMAD.MOV R5, RZ, RZ, -R3 ;  /* 0x000000ffff057224 */ /* 0x008fe200078e0a03 */
[----:B------:R-:W-:Y:S01]  /*09f0*/  LOP3.LUT R27, R13, 0xc0, RZ, 0xfc, !PT ;  /* 0x000000c00d1b7812 */ /* 0x000fe200078efcff */
[----:B------:R-:W-:Y:S02]  /*0a00*/  IMAD R2, R17, R2, R14 ;  /* 0x0000000211027224 */ /* 0x000fe400078e020e */
[----:B------:R-:W-:Y:S01]  /*0a10*/  IMAD.HI.U32 R7, R6, R15, RZ ;  /* 0x0000000f06077227 */ /* 0x000fe200078e00ff */
[----:B------:R-:W-:-:S03]  /*0a20*/  IABS R21, R27 ;  /* 0x0000001b00157213 */ /* 0x000fc60000000000 */
[----:B------:R-:W-:Y:S02]  /*0a30*/  IMAD.MOV.U32 R17, RZ, RZ, R5 ;  /* 0x000000ffff117224 */ /* 0x000fe400078e0005 */
[----:B------:R-:W-:Y:S02]  /*0a40*/  IMAD.IADD R5, R9, 0x1, R2 ;  /* 0x0000000109057824 */ /* 0x000fe400078e0202 */
[----:B------:R-:W-:Y:S02]  /*0a50*/  IMAD.MOV R14, RZ, RZ, -R7 ;  /* 0x000000ffff0e7224 */ /* 0x000fe400078e0a07 */
[----:B------:R-:W-:Y:S02]  /*0a60*/  IMAD.SHL.U32 R7, R23, 0x100, RZ ;  /* 0x0000010017077824 */ /* 0x000fe400078e00ff */
[----:B------:R-:W-:Y:S02]  /*0a70*/  IMAD.SHL.U32 R5, R5, 0x80, RZ ;  /* 0x0000008005057824 */ /* 0x000fe400078e00ff */
[----:B------:R-:W-:Y:S01]  /*0a80*/  IMAD R9, R17, R18, RZ ;  /* 0x0000001211097224 */ /* 0x000fe200078e02ff */
[----:B------:R-:W-:Y:S01]  /*0a90*/  LOP3.LUT R22, R7, 0x40, R12, 0xfe, !PT ;  /* 0x0000004007167812 */ /* 0x000fe200078efe0c */
[----:B------:R-:W-:Y:S01]  /*0aa0*/  IMAD.MOV.U32 R2, RZ, RZ, RZ ;  /* 0x000000ffff027224 */ /* 0x000fe200078e00ff */
[----:B------:R-:W-:Y:S01]  /*0ab0*/  LOP3.LUT R24, R5, R12, RZ, 0xfc, !PT ;  /* 0x0000000c05187212 */ /* 0x000fe200078efcff */
[----:B------:R-:W-:Y:S01]  /*0ac0*/  IMAD R14, R20, R14, R15 ;  /* 0x0000000e140e7224 */ /* 0x000fe200078e020f */
[----:B------:R-:W-:Y:S01]  /*0ad0*/  IABS R17, R26 ;  /* 0x0000001a00117213 */ /* 0x000fe20000000000 */
[----:B------:R-:W-:Y:S01]  /*0ae0*/  IMAD.HI.U32 R2, R3, R9, R2 ;  /* 0x0000000903027227 */ /* 0x000fe200078e0002 */
[----:B------:R-:W-:-:S02]  /*0af0*/  LOP3.LUT R25, R5, 0x40, R12, 0xfe, !PT ;  /* 0x0000004005197812 */ /* 0x000fc400078efe0c */
[----:B------:R-:W-:Y:S01]  /*0b00*/  IABS R15, R22 ;  /* 0x00000016000f7213 */ /* 0x000fe20000000000 */
[C---:B------:R-:W-:Y:S01]  /*0b10*/  IMAD.HI.U32 R8, R6.reuse, R17, RZ ;  /* 0x0000001106087227 */ /* 0x040fe200078e00ff */
[----:B------:R-:W-:Y:S02]  /*0b20*/  IABS R9, R24 ;  /* 0x0000001800097213 */ /* 0x000fe40000000000 */
[----:B------:R-:W-:Y:S01]  /*0b30*/  IABS R19, R25 ;  /* 0x0000001900137213 */ /* 0x000fe20000000000 */
[----:B------:R-:W-:Y:S01]  /*0b40*/  IMAD.HI.U32 R7, R6, R15, RZ ;  /* 0x0000000f06077227 */ /* 0x000fe200078e00ff */
[----:B------:R-:W-:-:S03]  /*0b50*/  ISETP.GT.U32.AND P3, PT, R20, R14, PT ;  /* 0x0000000e1400720c */ /* 0x000fc60003f64070 */
[----:B------:R-:W-:-:S04]  /*0b60*/  IMAD.HI.U32 R3, R2, R9, RZ ;  /* 0x0000000902037227 */ /* 0x000fc800078e00ff */
[----:B------:R-:W-:-:S04]  /*0b70*/  IMAD.HI.U32 R6, R6, R21, RZ ;  /* 0x0000001506067227 */ /* 0x000fc800078e00ff */
[----:B------:R-:W-:Y:S02]  /*0b80*/  IMAD.MOV R8, RZ, RZ, -R8 ;  /* 0x000000ffff087224 */ /* 0x000fe400078e0a08 */
[----:B------:R-:W-:-:S04]  /*0b90*/  IMAD.HI.U32 R2, R2, R19, RZ ;  /* 0x0000001302027227 */ /* 0x000fc800078e00ff */
[----:B------:R-:W-:Y:S02]  /*0ba0*/  IMAD.MOV R7, RZ, RZ, -R7 ;  /* 0x000000ffff077224 */ /* 0x000fe400078e0a07 */
[----:B------:R-:W-:Y:S02]  /*0bb0*/  IMAD.MOV R6, RZ, RZ, -R6 ;  /* 0x000000ffff067224 */ /* 0x000fe400078e0a06 */
[C---:B------:R-:W-:Y:S02]  /*0bc0*/  IMAD R16, R20.reuse, R8, R17 ;  /* 0x0000000814107224 */ /* 0x040fe400078e0211 */
[----:B------:R-:W-:Y:S02]  /*0bd0*/  IMAD.MOV R2, RZ, RZ, -R2 ;  /* 0x000000ffff027224 */ /* 0x000fe400078e0a02 */
[C---:B------:R-:W-:Y:S01]  /*0be0*/  IMAD R15, R20.reuse, R7, R15 ;  /* 0x00000007140f7224 */ /* 0x040fe200078e020f */
[C---:B------:R-:W-:Y:S01]  /*0bf0*/  ISETP.GT.U32.AND P5, PT, R20.reuse, R16, PT ;  /* 0x000000101400720c */ /* 0x040fe20003fa4070 */
[----:B------:R-:W-:-:S02]  /*0c00*/  IMAD R17, R20, R6, R21 ;  /* 0x0000000614117224 */ /* 0x000fc400078e0215 */
[----:B------:R-:W-:Y:S01]  /*0c10*/  IMAD R7, R18, R2, R19 ;  /* 0x0000000212077224 */ /* 0x000fe200078e0213 */
[C---:B------:R-:W-:Y:S01]  /*0c20*/  ISETP.GT.U32.AND P4, PT, R20.reuse, R15, PT ;  /* 0x0000000f1400720c */ /* 0x040fe20003f84070 */
[----:B------:R-:W-:Y:S01]  /*0c30*/  IMAD.MOV R3, RZ, RZ, -R3 ;  /* 0x000000ffff037224 */ /* 0x000fe200078e0a03 */
[----:B------:R-:W-:Y:S01]  /*0c40*/  ISETP.GT.U32.AND P0, PT, R20, R17, PT ;  /* 0x000000111400720c */ /* 0x000fe20003f04070 */
[--C-:B------:R-:W-:Y:S01]  /*0c50*/  @!P3 IMAD.IADD R14, R14, 0x1, -R20.reuse ;  /* 0x000000010e0eb824 */ /* 0x100fe200078e0a14 */
[C---:B------:R-:W-:Y:S01]  /*0c60*/  ISETP.GT.U32.AND P1, PT, R18.reuse, R7, PT ;  /* 0x000000071200720c */ /* 0x040fe20003f24070 */
[----:B------:R-:W-:Y:S02]  /*0c70*/  IMAD R3, R18, R3, R9 ;  /* 0x0000000312037224 */ /* 0x000fe400078e0209 */
[----:B------:R-:W1:Y:S01]  /*0c80*/  LDC.64 R8, c[0x0][0x230] ;  /* 0x00008c00ff087b82 */ /* 0x000e620000000a00 */
[----:B------:R-:W-:Y:S02]  /*0c90*/  IMAD.SHL.U32 R19, R4, 0x10, RZ ;  /* 0x0000001004137824 */ /* 0x000fe400078e00ff */
[----:B------:R-:W-:Y:S01]  /*0ca0*/  ISETP.GT.U32.AND P2, PT, R18, R3, PT ;  /* 0x000000031200720c */ /* 0x000fe20003f44070 */
[----:B------:R-:W-:-:S02]  /*0cb0*/  @!P5 IMAD.IADD R16, R16, 0x1, -R20 ;  /* 0x000000011010d824 */ /* 0x000fc400078e0a14 */
[--C-:B------:R-:W-:Y:S01]  /*0cc0*/  @!P4 IMAD.IADD R15, R15, 0x1, -R20.reuse ;  /* 0x000000010f0fc824 */ /* 0x100fe200078e0a14 */
[----:B------:R-:W-:Y:S01]  /*0cd0*/  ISETP.GE.AND P4, PT, R13, RZ, PT ;  /* 0x000000ff0d00720c */ /* 0x000fe20003f86270 */
[----:B------:R-:W-:Y:S01]  /*0ce0*/  @!P0 IMAD.IADD R17, R17, 0x1, -R20 ;  /* 0x0000000111118824 */ /* 0x000fe200078e0a14 */
[C---:B------:R-:W-:Y:S01]  /*0cf0*/  ISETP.GT.U32.AND P0, PT, R20.reuse, R16, PT ;  /* 0x000000101400720c */ /* 0x040fe20003f04070 */
[--C-:B------:R-:W-:Y:S01]  /*0d00*/  @!P1 IMAD.IADD R7, R7, 0x1, -R18.reuse ;  /* 0x0000000107079824 */ /* 0x100fe200078e0a12 */
[----:B------:R-:W-:Y:S01]  /*0d10*/  ISETP.GT.U32.AND P1, PT, R20, R14, PT ;  /* 0x0000000e1400720c */ /* 0x000fe20003f24070 */
[----:B------:R-:W-:Y:S01]  /*0d20*/  IMAD.SHL.U32 R6, R4, 0x2, RZ ;  /* 0x0000000204067824 */ /* 0x000fe200078e00ff */
[----:B------:R-:W-:Y:S01]  /*0d30*/  ISETP.GT.U32.AND P6, PT, R20, R15, PT ;  /* 0x0000000f1400720c */ /* 0x000fe20003fc4070 */
[----:B------:R-:W-:Y:S01]  /*0d40*/  IMAD.SHL.U32 R2, R4, 0x8, RZ ;  /* 0x0000000804027824 */ /* 0x000fe200078e00ff */
[----:B------:R-:W-:Y:S01]  /*0d50*/  ISETP.GT.U32.AND P3, PT, R18, R7, PT ;  /* 0x000000071200720c */ /* 0x000fe20003f64070 */
[----:B------:R-:W-:Y:S01]  /*0d60*/  @!P2 IMAD.IADD R3, R3, 0x1, -R18 ;  /* 0x000000010303a824 */ /* 0x000fe200078e0a12 */
[----:B------:R-:W-:-:S02]  /*0d70*/  ISETP.GT.U32.AND P2, PT, R20, R17, PT ;  /* 0x000000111400720c */ /* 0x000fc40003f44070 */
[----:B------:R-:W-:Y:S02]  /*0d80*/  LOP3.LUT R154, R19, 0x30, RZ, 0xc0, !PT ;  /* 0x00000030139a7812 */ /* 0x000fe400078ec0ff */
[----:B------:R-:W-:Y:S01]  /*0d90*/  ISETP.GT.U32.AND P5, PT, R18, R3, PT ;  /* 0x000000031200720c */ /* 0x000fe20003fa4070 */
[--C-:B------:R-:W-:Y:S01]  /*0da0*/  @!P0 IMAD.IADD R16, R16, 0x1, -R20.reuse ;  /* 0x0000000110108824 */ /* 0x100fe200078e0a14 */
[----:B------:R-:W-:Y:S01]  /*0db0*/  ISETP.GE.AND P0, PT, R24, RZ, PT ;  /* 0x000000ff1800720c */ /* 0x000fe20003f06270 */
[----:B------:R-:W-:Y:S01]  /*0dc0*/  @!P1 IMAD.IADD R14, R14, 0x1, -R20 ;  /* 0x000000010e0e9824 */ /* 0x000fe200078e0a14 */
[----:B------:R-:W-:Y:S01]  /*0dd0*/  ISETP.GE.AND P1, PT, R25, RZ, PT ;  /* 0x000000ff1900720c */ /* 0x000fe20003f26270 */
[----:B-1----:R-:W-:Y:S01]  /*0de0*/  VIADD R155, R8, 0x3f ;  /* 0x0000003f089b7836 */ /* 0x002fe20000000000 */
[----:B------:R-:W-:Y:S01]  /*0df0*/  LOP3.LUT R13, R6, 0x30, R19, 0x48, !PT ;  /* 0x00000030060d7812 */ /* 0x000fe200078e4813 */
[----:B------:R-:W-:Y:S01]  /*0e00*/  @!P3 IMAD.IADD R7, R7, 0x1, -R18 ;  /* 0x000000010707b824 */ /* 0x000fe200078e0a12 */
[----:B------:R-:W-:Y:S01]  /*0e10*/  LOP3.LUT R2, R2, 0xf8, RZ, 0xc0, !PT ;  /* 0x000000f802027812 */ /* 0x000fe200078ec0ff */
[--C-:B------:R-:W-:Y:S01]  /*0e20*/  @!P2 IMAD.IADD R17, R17, 0x1, -R20.reuse ;  /* 0x000000011111a824 */ /* 0x100fe200078e0a14 */
[----:B------:R-:W-:Y:S01]  /*0e30*/  ISETP.NE.AND P2, PT, R10, RZ, PT ;  /* 0x000000ff0a00720c */ /* 0x000fe20003f45270 */
[----:B------:R-:W-:Y:S01]  /*0e40*/  @!P6 IMAD.IADD R15, R15, 0x1, -R20 ;  /* 0x000000010f0fe824 */ /* 0x000fe200078e0a14 */
[----:B------:R-:W-:Y:S01]  /*0e50*/  LOP3.LUT R10, RZ, R10, RZ, 0x33, !PT ;  /* 0x0000000aff0a7212 */ /* 0x000fe200078e33ff */
[----:B------:R-:W-:Y:S01]  /*0e60*/  @!P5 IMAD.IADD R3, R3, 0x1, -R18 ;  /* 0x000000010303d824 */ /* 0x000fe200078e0a12 */
[----:B------:R-:W-:Y:S01]  /*0e70*/  ISETP.GE.AND P5, PT, R22, RZ, PT ;  /* 0x000000ff1600720c */ /* 0x000fe20003fa6270 */
[----:B------:R-:W-:Y:S01]  /*0e80*/  VIADD R21, R8, 0xffffffc0 ;  /* 0xffffffc008157836 */ /* 0x000fe20000000000 */
[----:B------:R-:W-:Y:S01]  /*0e90*/  ISETP.GE.AND P6, PT, R26, RZ, PT ;  /* 0x000000ff1a00720c */ /* 0x000fe20003fc6270 */
[----:B------:R-:W-:Y:S01]  /*0ea0*/  @!P0 IMAD.MOV R3, RZ, RZ, -R3 ;  /* 0x000000ffff038224 */ /* 0x000fe200078e0a03 */
[----:B------:R-:W-:Y:S01]  /*0eb0*/  ISETP.GE.AND P0, PT, R154, R8, PT ;  /* 0x000000089a00720c */ /* 0x000fe20003f06270 */
[----:B------:R-:W-:Y:S01]  /*0ec0*/  @!P1 IMAD.MOV R7, RZ, RZ, -R7 ;  /* 0x000000ffff079224 */ /* 0x000fe200078e0a07 */
[----:B------:R-:W-:Y:S01]  /*0ed0*/  ISETP.GT.AND P1, PT, R155, 0x3f, PT ;  /* 0x0000003f9b00780c */ /* 0x000fe20003f24270 */
[----:B------:R-:W-:Y:S01]  /*0ee0*/  @!P4 IMAD.MOV R14, RZ, RZ, -R14 ;  /* 0x000000ffff0ec224 */ /* 0x000fe200078e0a0e */
[----:B------:R-:W-:Y:S01]  /*0ef0*/  SEL R18, R10, R3, !P2 ;  /* 0x000000030a127207 */ /* 0x000fe20005000000 */
[----:B------:R-:W-:Y:S01]  /*0f00*/  IMAD R12, R12, 0x40, R13 ;  /* 0x000000400c0c7824 */ /* 0x000fe200078e020d */
[----:B------:R-:W-:-:S02]  /*0f10*/  SEL R3, RZ, 0x10, !P1 ;  /* 0x00000010ff037807 */ /* 0x000fc40004800000 */
[----:B------:R-:W-:Y:S02]  /*0f20*/  CS2R R24, SRZ ;  /* 0x0000000000187805 */ /* 0x000fe4000001ff00 */
[----:B------:R-:W-:Y:S01]  /*0f30*/  ISETP.GE.AND P1, PT, R27, RZ, PT ;  /* 0x000000ff1b00720c */ /* 0x000fe20003f26270 */
[----:B------:R-:W-:Y:S01]  /*0f40*/  @!P5 IMAD.MOV R15, RZ, RZ, -R15 ;  /* 0x000000ffff0fd224 */ /* 0x000fe200078e0a0f */
[----:B------:R-:W-:Y:S01]  /*0f50*/  ISETP.GE.AND P3, PT, R154, R21, PT ;  /* 0x000000159a00720c */ /* 0x000fe20003f66270 */
[----:B------:R-:W-:Y:S01]  /*0f60*/  @!P6 IMAD.MOV R16, RZ, RZ, -R16 ;  /* 0x000000ffff10e224 */ /* 0x000fe200078e0a10 */
[----:B------:R-:W-:Y:S02]  /*0f70*/  SEL R3, R3, RZ, !P0 ;  /* 0x000000ff03037207 */ /* 0x000fe40004000000 */
[----:B------:R-:W-:Y:S02]  /*0f80*/  CS2R R26, SRZ ;  /* 0x00000000001a7805 */ /* 0x000fe4000001ff00 */
[----:B------:R-:W-:-:S02]  /*0f90*/  SEL R10, R10, R7, !P2 ;  /* 0x000000070a0a7207 */ /* 0x000fc40005000000 */
[----:B------:R-:W-:Y:S02]  /*0fa0*/  ISETP.NE.AND P0, PT, R11, RZ, PT ;  /* 0x000000ff0b00720c */ /* 0x000fe40003f05270 */
[----:B------:R-:W-:Y:S02]  /*0fb0*/  ISETP.GT.AND P2, PT, R155, 0x7f, PT ;  /* 0x0000007f9b00780c */ /* 0x000fe40003f44270 */
[----:B------:R-:W-:Y:S01]  /*0fc0*/  SEL R7, RZ, 0x10, P3 ;  /* 0x00000010ff077807 */ /* 0x000fe20001800000 */
[----:B------:R-:W-:Y:S01]  /*0fd0*/  @!P1 IMAD.MOV R17, RZ, RZ, -R17 ;  /* 0x000000ffff119224 */ /* 0x000fe200078e0a11 */
[----:B------:R-:W-:Y:S02]  /*0fe0*/  LOP3.LUT R11, RZ, R11, RZ, 0x33, !PT ;  /* 0x0000000bff0b7212 */ /* 0x000fe400078e33ff */
[----:B------:R-:W-:Y:S02]  /*0ff0*/  LOP3.LUT R13, R13, 0xfc0, R19, 0xf8, !PT ;  /* 0x00000fc00d0d7812 */ /* 0x000fe400078ef813 */
[----:B------:R-:W-:-:S02]  /*1000*/  SEL R7, R7, RZ, P2 ;  /* 0x000000ff07077207 */ /* 0x000fc40001000000 */
[C---:B------:R-:W-:Y:S02]  /*1010*/  SEL R19, R11.reuse, R14, !P0 ;  /* 0x0000000e0b137207 */ /* 0x040fe40004000000 */
[C---:B------:R-:W-:Y:S02]  /*1020*/  SEL R15, R11.reuse, R15, !P0 ;  /* 0x0000000f0b0f7207 */ /* 0x040fe40004000000 */
[----:B------:R-:W-:Y:S02]  /*1030*/  SEL R21, R11, R16, !P0 ;  /* 0x000000100b157207 */ /* 0x000fe40004000000 */
[----:B------:R-:W-:Y:S01]  /*1040*/  ISETP.NE.U32.AND P1, PT, R3, RZ, PT ;  /* 0x000000ff0300720c */ /* 0x000fe20003f25070 */
[--C-:B------:R-:W-:Y:S01]  /*1050*/  IMAD R3, R18, R9, R154.reuse ;  /* 0x0000000912037224 */ /* 0x100fe200078e029a */
[----:B------:R-:W-:Y:S01]  /*1060*/  SEL R11, R11, R17, !P0 ;  /* 0x000000110b0b7207 */ /* 0x000fe20004000000 */
[--C-:B------:R-:W-:Y:S01]  /*1070*/  IMAD R9, R10, R9, R154.reuse ;  /* 0x000000090a097224 */ /* 0x100fe200078e029a */
[----:B------:R-:W-:Y:S01]  /*1080*/  ISETP.NE.U32.AND P0, PT, R7, RZ, PT ;  /* 0x000000ff0700720c */ /* 0x000fe20003f05070 */
[--C-:B------:R-:W-:Y:S01]  /*1090*/  IMAD R7, R19, UR5, R154.reuse ;  /* 0x0000000513077c24 */ /* 0x100fe2000f8e029a */
[----:B------:R-:W-:Y:S01]  /*10a0*/  PRMT R2, R2, 0x6540, R23 ;  /* 0x0000654002027816 */ /* 0x000fe20000000017 */
[----:B------:R-:W-:-:S02]  /*10b0*/  IMAD R10, R15, UR5, R154 ;  /* 0x000000050f0a7c24 */ /* 0x000fc4000f8e029a */
[--C-:B------:R-:W-:Y:S01]  /*10c0*/  IMAD R15, R21, UR5, R154.reuse ;  /* 0x00000005150f7c24 */ /* 0x100fe2000f8e029a */
[----:B------:R-:W-:Y:S01]  /*10d0*/  IADD3 R18, P2, R7, UR10, RZ ;  /* 0x0000000a07127c10 */ /* 0x000fe2000ff5e0ff */
[----:B------:R-:W-:Y:S01]  /*10e0*/  IMAD R11, R11, UR5, R154 ;  /* 0x000000050b0b7c24 */ /* 0x000fe2000f8e029a */
[----:B------:R-:W-:Y:S02]  /*10f0*/  IADD3 R20, P3, R10, UR10, RZ ;  /* 0x0000000a0a147c10 */ /* 0x000fe4000ff7e0ff */
[----:B------:R-:W-:Y:S01]  /*1100*/  LEA.HI.X.SX32 R19, R7, UR11, 0x1, P2 ;  /* 0x0000000b07137c11 */ /* 0x000fe200090f0eff */
[----:B------:R-:W-:Y:S01]  /*1110*/  VIADD R7, R12, UR7 ;  /* 0x000000070c077c36 */ /* 0x000fe20008000000 */
[----:B------:R-:W-:Y:S02]  /*1120*/  IADD3 R22, P4, R15, UR10, RZ ;  /* 0x0000000a0f167c10 */ /* 0x000fe4000ff9e0ff */
[----:B------:R-:W-:Y:S02]  /*1130*/  LEA.HI.X.SX32 R21, R10, UR11, 0x1, P3 ;  /* 0x0000000b0a157c11 */ /* 0x000fe400098f0eff */
[----:B------:R-:W-:-:S02]  /*1140*/  IADD3 R14, P2, R3, UR8, RZ ;  /* 0x00000008030e7c10 */ /* 0x000fc4000ff5e0ff */
[----:B------:R-:W-:Y:S02]  /*1150*/  IADD3 R16, P3, R9, UR8, RZ ;  /* 0x0000000809107c10 */ /* 0x000fe4000ff7e0ff */
[----:B------:R-:W-:Y:S02]  /*1160*/  LEA.HI.X.SX32 R23, R15, UR11, 0x1, P4 ;  /* 0x0000000b0f177c11 */ /* 0x000fe4000a0f0eff */
[----:B------:R-:W-:Y:S01]  /*1170*/  LEA.HI.X.SX32 R15, R3, UR9, 0x1, P2 ;  /* 0x00000009030f7c11 */ /* 0x000fe200090f0eff */
[----:B------:R-:W-:Y:S01]  /*1180*/  IMAD.MOV.U32 R3, RZ, RZ, RZ ;  /* 0x000000ffff037224 */ /* 0x000fe200078e00ff */
[----:B------:R-:W-:Y:S01]  /*1190*/  LEA.HI.X.SX32 R17, R9, UR9, 0x1, P3 ;  /* 0x0000000909117c11 */ /* 0x000fe200098f0eff */
[----:B------:R-:W-:Y:S01]  /*11a0*/  VIADD R9, R13, UR7 ;  /* 0x000000070d097c36 */ /* 0x000fe20008000000 */
[----:B------:R-:W-:Y:S01]  /*11b0*/  IADD3 R152, P5, R11, UR10, RZ ;  /* 0x0000000a0b987c10 */ /* 0x000fe2000ffbe0ff */
[----:B------:R-:W-:Y:S01]  /*11c0*/  @!PT LDS RZ, [RZ] ;  /* 0x00000000fffff984 */ /* 0x000fe20000000800 */
[----:B------:R-:W-:Y:S01]  /*11d0*/  @!PT LDS RZ, [RZ] ;  /* 0x00000000fffff984 */ /* 0x000fe20000000800 */
[----:B------:R-:W-:Y:S01]  /*11e0*/  @!PT LDS RZ, [RZ] ;  /* 0x00000000fffff984 */ /* 0x000fe20000000800 */
[----:B------:R-:W-:Y:S01]  /*11f0*/  LDGSTS.E.BYPASS.128 [R7+0x800], desc[UR20][R14.64], P1 ;  /* 0x008000000e077fae */ /* 0x000fe20008901c54 */
[----:B------:R-:W-:-:S02]  /*1200*/  SHF.R.U32.HI R10, RZ, 0x5, R4 ;  /* 0x00000005ff0a7819 */ /* 0x000fc40000011604 */
[----:B------:R-:W-:Y:S01]  /*1210*/  LEA.HI.X.SX32 R153, R11, UR11, 0x1, P5 ;  /* 0x0000000b0b997c11 */ /* 0x000fe2000a8f0eff */
[----:B------:R-:W-:Y:S01]  /*1220*/  LDGSTS.E.BYPASS.128 [R9+0x1800], desc[UR20][R16.64], P1 ;  /* 0x0180000010097fae */ /* 0x000fe20008901c54 */
[----:B------:R-:W-:-:S03]  /*1230*/  SGXT.U32 R10, R10, 0x3 ;  /* 0x000000030a0a781a */ /* 0x000fc60000000000 */
[----:B------:R-:W0:Y:S04]  /*1240*/  LDGDEPBAR ;  /* 0x00000000000079af */ /* 0x000e280000000000 */
[----:B------:R-:W-:Y:S04]  /*1250*/  LDGSTS.E.BYPASS.128 [R7+0x6800], desc[UR20][R18.64], P1 ;  /* 0x0680000012077fae */ /* 0x000fe80008901c54 */
[----:B------:R-:W-:Y:S04]  /*1260*/  LDGSTS.E.BYPASS.128 [R9+0x7800], desc[UR20][R20.64], P1 ;  /* 0x0780000014097fae */ /* 0x000fe80008901c54 */
[----:B------:R-:W-:Y:S04]  /*1270*/  LDGSTS.E.BYPASS.128 [R9+0x8800], desc[UR20][R22.64], P1 ;  /* 0x0880000016097fae */ /* 0x000fe80008901c54 */
[----:B------:R-:W-:Y:S04]  /*1280*/  LDGSTS.E.BYPASS.128 [R9+0x9800], desc[UR20][R152.64], P1 ;  /* 0x0980000098097fae */ /* 0x000fe80008901c54 */
[----:B------:R-:W0:Y:S01]  /*1290*/  LDGDEPBAR ;  /* 0x00000000000079af */ /* 0x000e220000000000 */
[----:B------:R-:W-:Y:S06]  /*12a0*/  BAR.SYNC.DEFER_BLOCKING 0x0 ;  /* 0x0000000000007b1d */ /* 0x000fec0000010000 */
[----:B------:R-:W-:Y:S01]  /*12b0*/  @!PT LDS RZ, [RZ] ;  /* 0x00000000fffff984 */ /* 0x000fe20000000800 */
[----:B------:R-:W-:Y:S01]  /*12c0*/  @!PT LDS RZ, [RZ] ;  /* 0x00000000fffff984 */ /* 0x000fe20000000800 */
[----:B------:R-:W-:Y:S01]  /*12d0*/  @!PT LDS RZ, [RZ] ;  /* 0x00000000fffff984 */ /* 0x000fe20000000800 */
[----:B------:R-:W-:Y:S04]  /*12e0*/  LDGSTS.E.BYPASS.128 [R7+0x2800], desc[UR20][R14.64+0x40], P0 ;  /* 0x028000400e077fae */ /* 0x000fe80008101c54 */
[----:B------:R-:W-:Y:S04]  /*12f0*/  LDGSTS.E.BYPASS.128 [R9+0x3800], desc[UR20][R16.64+0x40], P0 ;  /* 0x0380004010097fae */ /* 0x000fe80008101c54 */
[----:B------:R-:W0:Y:S04]  /*1300*/  LDGDEPBAR ;  /* 0x00000000000079af */ /* 0x000e280000000000 */
[----:B------:R1:W-:Y:S04]  /*1310*/  LDGSTS.E.BYPASS.128 [R7+0xa800], desc[UR20][R18.64+0x40], P0 ;  /* 0x0a80004012077fae */ /* 0x0003e80008101c54 */
[----:B------:R-:W-:Y:S04]  /*1320*/  LDGSTS.E.BYPASS.128 [R9+0xb800], desc[UR20][R20.64+0x40], P0 ;  /* 0x0b80004014097fae */ /* 0x000fe80008101c54 */
[----:B------:R-:W-:Y:S04]  /*1330*/  LDGSTS.E.BYPASS.128 [R9+0xc800], desc[UR20][R22.64+0x40], P0 ;  /* 0x0c80004016097fae */ /* 0x000fe80008101c54 */
[----:B------:R2:W-:Y:S01]  /*1340*/  LDGSTS.E.BYPASS.128 [R9+0xd800], desc[UR20][R152.64+0x40], P0 ;  /* 0x0d80004098097fae */ /* 0x0005e20008101c54 */
[----:B------:R-:W-:-:S02]  /*1350*/  ISETP.GE.AND P0, PT, R155, 0x40, PT ;  /* 0x000000409b00780c */ /* 0x000fc40003f06270 */
[----:B-1----:R-:W-:Y:S01]  /*1360*/  LOP3.LUT R7, R5, R10, RZ, 0xfc, !PT ;  /* 0x0000000a05077212 */ /* 0x002fe200078efcff */
[----:B------:R-:W0:Y:S01]  /*1370*/  LDGDEPBAR ;  /* 0x00000000000079af */ /* 0x000e220000000000 */
[----:B------:R-:W-:Y:S02]  /*1380*/  SHF.R.U32.HI R5, RZ, 0x5, R4 ;  /* 0x00000005ff057819 */ /* 0x000fe40000011604 */
[C---:B------:R-:W-:Y:S02]  /*1390*/  LOP3.LUT R173, R7.reuse, 0x8, RZ, 0xfc, !PT ;  /* 0x0000000807ad7812 */ /* 0x040fe400078efcff */
[C---:B------:R-:W-:Y:S02]  /*13a0*/  LOP3.LUT R172, R7.reuse, 0x10, RZ, 0xfc, !PT ;  /* 0x0000001007ac7812 */ /* 0x040fe400078efcff */
[----:B------:R-:W-:Y:S02]  /*13b0*/  LOP3.LUT R171, R7, 0x18, RZ, 0xfc, !PT ;  /* 0x0000001807ab7812 */ /* 0x000fe400078efcff */
[----:B--2---:R-:W-:-:S02]  /*13c0*/  LOP3.LUT R9, R4, 0x1f, RZ, 0xc0, !PT ;  /* 0x0000001f04097812 */ /* 0x004fc400078ec0ff */
[C---:B------:R-:W-:Y:S02]  /*13d0*/  LOP3.LUT R170, R7.reuse, 0x20, RZ, 0xfc, !PT ;  /* 0x0000002007aa7812 */ /* 0x040fe400078efcff */
[C---:B------:R-:W-:Y:S02]  /*13e0*/  LOP3.LUT R168, R7.reuse, 0x28, RZ, 0xfc, !PT ;  /* 0x0000002807a87812 */ /* 0x040fe400078efcff */
[C---:B------:R-:W-:Y:S02]  /*13f0*/  LOP3.LUT R169, R7.reuse, 0x30, RZ, 0xfc, !PT ;  /* 0x0000003007a97812 */ /* 0x040fe400078efcff */
[C---:B------:R-:W-:Y:S02]  /*1400*/  LOP3.LUT R167, R7.reuse, 0x38, RZ, 0xfc, !PT ;  /* 0x0000003807a77812 */ /* 0x040fe400078efcff */
[C---:B------:R-:W-:Y:S02]  /*1410*/  LOP3.LUT R165, R7.reuse, 0x40, RZ, 0xfc, !PT ;  /* 0x0000004007a57812 */ /* 0x040fe400078efcff */
[----:B------:R-:W-:-:S02]  /*1420*/  LOP3.LUT R166, R7, 0x48, RZ, 0xfc, !PT ;  /* 0x0000004807a67812 */ /* 0x000fc400078efcff */
[C---:B------:R-:W-:Y:S02]  /*1430*/  LOP3.LUT R163, R7.reuse, 0x50, RZ, 0xfc, !PT ;  /* 0x0000005007a37812 */ /* 0x040fe400078efcff */
[C---:B------:R-:W-:Y:S02]  /*1440*/  LOP3.LUT R164, R7.reuse, 0x58, RZ, 0xfc, !PT ;  /* 0x0000005807a47812 */ /* 0x040fe400078efcff */
[C---:B------:R-:W-:Y:S02]  /*1450*/  LOP3.LUT R162, R7.reuse, 0x60, RZ, 0xfc, !PT ;  /* 0x0000006007a27812 */ /* 0x040fe400078efcff */
[C---:B------:R-:W-:Y:S02]  /*1460*/  LOP3.LUT R160, R7.reuse, 0x68, RZ, 0xfc, !PT ;  /* 0x0000006807a07812 */ /* 0x040fe400078efcff */
[C---:B------:R-:W-:Y:S02]  /*1470*/  LOP3.LUT R158, R7.reuse, 0x70, RZ, 0xfc, !PT ;  /* 0x00000070079e7812 */ /* 0x040fe400078efcff */
[----:B------:R-:W-:Y:S01]  /*1480*/  LOP3.LUT R156, R7, 0x78, RZ, 0xfc, !PT ;  /* 0x00000078079c7812 */ /* 0x000fe200078efcff */
[----:B------:R-:W-:Y:S06]  /*1490*/  @!P0 BRA `(.L_x_0) ;  /* 0x0000000800d08947 */ /* 0x000fec0003800000 */
[----:B------:R-:W-:Y:S01]  /*14a0*/  SHF.R.S32.HI R24, RZ, 0x1f, R155 ;  /* 0x0000001fff187819 */ /* 0x000fe2000001149b */
[----:B------:R-:W-:Y:S01]  /*14b0*/  VIADD R11, R8, 0xffffff80 ;  /* 0xffffff80080b7836 */ /* 0x000fe20000000000 */
[----:B------:R-:W-:Y:S01]  /*14c0*/  IADD3 R184, P0, R152, 0x80, RZ ;  /* 0x0000008098b87810 */ /* 0x000fe20007f1e0ff */
[----:B------:R-:W-:Y:S01]  /*14d0*/  IMAD.MOV.U32 R3, RZ, RZ, RZ ;  /* 0x000000ffff037224 */ /* 0x000fe200078e00ff */
[----:B------:R-:W-:Y:S02]  /*14e0*/  LEA.HI R155, R24, R155, RZ, 0x6 ;  /* 0x0000009b189b7211 */ /* 0x000fe400078f30ff */
[----:B------:R-:W-:Y:S02]  /*14f0*/  CS2R R24, SRZ ;  /* 0x0000000000187805 */ /* 0x000fe4000001ff00 */
[----:B------:R-:W-:Y:S02]  /*1500*/  IADD3 R185, P1, R22, 0x80, RZ ;  /* 0x0000008016b97810 */ /* 0x000fe40007f3e0ff */
[----:B------:R-:W-:-:S02]  /*1510*/  CS2R R26, SRZ ;  /* 0x00000000001a7805 */ /* 0x000fc4000001ff00 */
[----:B------:R-:W-:Y:S02]  /*1520*/  IADD3 R186, P2, R20, 0x80, RZ ;  /* 0x0000008014ba7810 */ /* 0x000fe40007f5e0ff */
[----:B------:R-:W-:Y:S02]  /*1530*/  CS2R R28, SRZ ;  /* 0x00000000001c7805 */ /* 0x000fe4000001ff00 */
[----:B------:R-:W-:Y:S02]  /*1540*/  IADD3 R187, P3, R18, 0x80, RZ ;  /* 0x0000008012bb7810 */ /* 0x000fe40007f7e0ff */
[----:B------:R-:W-:Y:S02]  /*1550*/  CS2R R30, SRZ ;  /* 0x00000000001e7805 */ /* 0x000fe4000001ff00 */
[----:B------:R-:W-:Y:S02]  /*1560*/  IADD3 R188, P4, R16, 0x80, RZ ;  /* 0x0000008010bc7810 */ /* 0x000fe40007f9e0ff */
[----:B------:R-:W-:-:S02]  /*1570*/  CS2R R32, SRZ ;  /* 0x0000000000207805 */ /* 0x000fc4000001ff00 */
[----:B------:R-:W-:Y:S02]  /*1580*/  IADD3 R189, P5, R14, 0x80, RZ ;  /* 0x000000800ebd7810 */ /* 0x000fe40007fbe0ff */
[----:B------:R-:W-:Y:S02]  /*1590*/  CS2R R34, SRZ ;  /* 0x0000000000227805 */ /* 0x000fe4000001ff00 */
[----:B------:R-:W-:Y:S02]  /*15a0*/  SHF.R.S32.HI R155, RZ, 0x6, R155 ;  /* 0x00000006ff9b7819 */ /* 0x000fe4000001149b */
[----:B------:R-:W-:Y:S02]  /*15b0*/  CS2R R36, SRZ ;  /* 0x0000000000247805 */ /* 0x000fe4000001ff00 */
[----:B------:R-:W-:Y:S02]  /*15c0*/  LOP3.LUT R183, R5, 0x7fffffc, RZ, 0xc0, !PT ;  /* 0x07fffffc05b77812 */ /* 0x000fe400078ec0ff */
[----:B------:R-:W-:-:S02]  /*15d0*/  CS2R R38, SRZ ;  /* 0x0000000000267805 */ /* 0x000fc4000001ff00 */
[----:B------:R-:W-:Y:S02]  /*15e0*/  LOP3.LUT R8, R6, 0xffffff00, RZ, 0xc0, !PT ;  /* 0xffffff0006087812 */ /* 0x000fe400078ec0ff */
        /* <DEDUP_REMOVED lines=55> */
[----:B------:R-:W-:Y:S01]  /*1960*/  CS2R R150, SRZ ;  /* 0x0000000000967805 */ /* 0x000fe2000001ff00 */
[----:B------:R-:W-:Y:S01]  /*1970*/  IMAD.X R174, RZ, RZ, R153, P0 ;  /* 0x000000ffffae7224 */ /* 0x000fe200000e0699 */
[----:B------:R-:W-:Y:S01]  /*1980*/  UIADD3 UR22, UR7, 0x800, URZ ;  /* 0x0000080007167890 */ /* 0x000fe2000fffe03f */
[----:B------:R-:W-:Y:S01]  /*1990*/  IMAD.X R175, RZ, RZ, R23, P1 ;  /* 0x000000ffffaf7224 */ /* 0x000fe200008e0617 */
[----:B------:R-:W-:Y:S01]  /*19a0*/  UIADD3 UR23, UR7, 0x6800, URZ ;  /* 0x0000680007177890 */ /* 0x000fe2000fffe03f */
[----:B------:R-:W-:Y:S01]  /*19b0*/  IMAD.X R176, RZ, RZ, R21, P2 ;  /* 0x000000ffffb07224 */ /* 0x000fe200010e0615 */
[----:B------:R-:W-:Y:S01]  /*19c0*/  UMOV UR18, 0x1 ;  /* 0x0000000100127882 */ /* 0x000fe20000000000 */
[----:B------:R-:W-:Y:S01]  /*19d0*/  IMAD.X R177, RZ, RZ, R19, P3 ;  /* 0x000000ffffb17224 */ /* 0x000fe200018e0613 */
[----:B------:R-:W-:Y:S01]  /*19e0*/  UMOV UR19, 0xffffffff ;  /* 0xffffffff00137882 */ /* 0x000fe20000000000 */
[----:B------:R-:W-:Y:S01]  /*19f0*/  IMAD.X R178, RZ, RZ, R17, P4 ;  /* 0x000000ffffb27224 */ /* 0x000fe200020e0611 */
[----:B------:R-:W-:Y:S01]  /*1a00*/  UMOV UR5, URZ ;  /* 0x0000003f00057c82 */ /* 0x000fe20008000000 */
[----:B------:R-:W-:Y:S01]  /*1a10*/  IMAD.X R179, RZ, RZ, R15, P5 ;  /* 0x000000ffffb37224 */ /* 0x000fe200028e060f */
[----:B------:R-:W-:Y:S01]  /*1a20*/  UMOV UR6, URZ ;  /* 0x0000003f00067c82 */ /* 0x000fe20008000000 */
[----:B------:R-:W-:Y:S01]  /*1a30*/  VIADD R182, R155, 0xfffffffe ;  /* 0xfffffffe9bb67836 */ /* 0x000fe20000000000 */
[----:B------:R-:W-:-:S06]  /*1a40*/  UMOV UR4, URZ ;  /* 0x0000003f00047c82 */ /* 0x000fcc0008000000 */
.L_x_1:
[----:B------:R-:W-:-:S04]  /*1a50*/  DEPBAR.LE SB0, 0x2 ;  /* 0x000080800000791a */ /* 0x000fc80000000000 */
[----:B------:R-:W-:Y:S01]  /*1a60*/  UIADD3 UR19, UR19, 0x1, URZ ;  /* 0x0000000113137890 */ /* 0x000fe2000fffe03f */
[----:B------:R-:W-:Y:S01]  /*1a70*/  BAR.SYNC.DEFER_BLOCKING 0x0 ;  /* 0x0000000000007b1d */ /* 0x000fe20000010000 */
[----:B------:R-:W-:Y:S02]  /*1a80*/  LOP3.LUT P1, RZ, R4, 0x7f, RZ, 0xc0, !PT ;  /* 0x0000007f04ff7812 */ /* 0x000fe4000782c0ff */
[----:B------:R-:W-:Y:S01]  /*1a90*/  UISETP.GE.AND UP0, UPT, UR19, 0x3, UPT ;  /* 0x000000031300788c */ /* 0x000fe2000bf06270 */
[----:B------:R-:W-:-:S03]  /*1aa0*/  ISETP.LE.AND P2, PT, R182, UR4, PT ;  /* 0x00000004b6007c0c */ /* 0x000fc6000bf43270 */
[----:B------:R-:W-:-:S04]  /*1ab0*/  USEL UR19, UR19, URZ, !UP0 ;  /* 0x0000003f13137287 */ /* 0x000fc8000c000000 */
[----:B------:R-:W-:Y:S02]  /*1ac0*/  ULEA UR8, UR19, UR22, 0xd ;  /* 0x0000001613087291 */ /* 0x000fe4000f8e683f */
[----:B------:R-:W-:Y:S01]  /*1ad0*/  ULEA UR9, UR19, UR23, 0xe ;  /* 0x0000001713097291 */ /* 0x000fe2000f8e703f */
[----:B------:R-:W-:Y:S01]  /*1ae0*/  CS2R.32 R181, SR_CLOCKLO ;  /* 0x0000000000b57805 */ /* 0x000fe20000005000 */
[----:B------:R-:W1:Y:S01]  /*1af0*/  SHFL.IDX PT, R14, R183, RZ, 0x1f ;  /* 0x00001fffb70e7589 */ /* 0x000e6200000e0000 */
[----:B------:R-:W-:Y:S01]  /*1b00*/  USHF.R.U32.HI UR8, URZ, 0x4, UR8 ;  /* 0x000000043f087899 */ /* 0x000fe20008011608 */
[----:B------:R-:W-:Y:S01]  /*1b10*/  WARPGROUP.ARRIVE ;  /* 0x00000000000079c5 */ /* 0x000fe20000000000 */
[----:B------:R-:W-:Y:S02]  /*1b20*/  USHF.R.U32.HI UR9, URZ, 0x4, UR9 ;  /* 0x000000043f097899 */ /* 0x000fe40008011609 */
[----:B------:R-:W-:Y:S01]  /*1b30*/  ULOP3.LUT UR8, UR8, 0x3fff, URZ, 0xc0, !UPT ;  /* 0x00003fff08087892 */ /* 0x000fe2000f8ec03f */
[----:B------:R-:W-:Y:S01]  /*1b40*/  UMOV UR15, 0x80000020 ;  /* 0x80000020000f7882 */ /* 0x000fe20000000000 */
[----:B------:R-:W-:Y:S01]  /*1b50*/  UMOV UR11, 0x80000020 ;  /* 0x80000020000b7882 */ /* 0x000fe20000000000 */
[----:B-1----:R-:W-:-:S13]  /*1b60*/  R2UR UR10, R14 ;  /* 0x000000000e0a72ca */ /* 0x002fda00000e0000 */
[----:B------:R-:W-:-:S04]  /*1b70*/  USHF.L.U32 UR10, UR10, 0x6, URZ ;  /* 0x000000060a0a7899 */ /* 0x000fc8000800063f */
[----:B------:R-:W-:-:S04]  /*1b80*/  ULOP3.LUT UR10, UR10, 0x1c0, URZ, 0xc0, !UPT ;  /* 0x000001c00a0a7892 */ /* 0x000fc8000f8ec03f */
[----:B------:R-:W-:Y:S02]  /*1b90*/  UIADD3 UR16, UP0, UR10, UR8, URZ ;  /* 0x000000080a107290 */ /* 0x000fe4000ff1e03f */
[----:B------:R-:W-:Y:S02]  /*1ba0*/  ULOP3.LUT UR8, UR9, 0x3fff, URZ, 0xc0, !UPT ;  /* 0x00003fff09087892 */ /* 0x000fe4000f8ec03f */
[----:B------:R-:W-:Y:S02]  /*1bb0*/  UIADD3.X UR17, URZ, URZ, URZ, UP0, !UPT ;  /* 0x0000003f3f117290 */ /* 0x000fe400087fe43f */
[----:B------:R-:W-:Y:S02]  /*1bc0*/  ULOP3.LUT UR14, UR8, 0x4000000, URZ, 0xfc, !UPT ;  /* 0x04000000080e7892 */ /* 0x000fe4000f8efc3f */
[----:B------:R-:W-:Y:S02]  /*1bd0*/  ULOP3.LUT UR12, UR16, 0x2000000, URZ, 0xfc, !UPT ;  /* 0x02000000100c7892 */ /* 0x000fe4000f8efc3f */
[----:B------:R-:W-:Y:S01]  /*1be0*/  ULOP3.LUT UR13, UR17, 0x80000020, URZ, 0xfc, !UPT ;  /* 0x80000020110d7892 */ /* 0x000fe2000f8efc3f */
[----:B------:R-:W-:Y:S01]  /*1bf0*/  UMOV UR10, 0x4000002 ;  /* 0x04000002000a7882 */ /* 0x000fe20000000000 */
[----:B------:R-:W-:-:S02]  /*1c00*/  UMOV UR9, URZ ;  /* 0x0000003f00097c82 */ /* 0x000fc40008000000 */
[----:B------:R-:W-:-:S05]  /*1c10*/  UIADD3.64 UR10, UR8, UR10, URZ ;  /* 0x0000000a080a7297 */ /* 0x000fca000fffe03f */
[----:B------:R-:W-:Y:S01]  /*1c20*/  QGMMA.64x256x32.F32.E4M3.E4M3 R24, gdesc[UR12], R24 ;  /* 0x03e000000c1879f3 */ /* 0x000fe20008700818 */
[----:B------:R-:W-:Y:S01]  /*1c30*/  UMOV UR12, 0x2000002 ;  /* 0x02000002000c7882 */ /* 0x000fe20000000000 */
[----:B------:R-:W-:Y:S02]  /*1c40*/  UMOV UR13, 0x80000020 ;  /* 0x80000020000d7882 */ /* 0x000fe40000000000 */
[----:B------:R-:W-:-:S09]  /*1c50*/  UIADD3.64 UR8, UR16, UR12, URZ ;  /* 0x0000000c10087297 */ /* 0x000fd2000fffe03f */
[----:B------:R-:W-:Y:S03]  /*1c60*/  QGMMA.64x256x32.F32.E4M3.E4M3 R24, gdesc[UR8], R24, gsb0 ;  /* 0x03e00000081879f3 */ /* 0x000fe60008000818 */
[----:B------:R-:W-:Y:S02]  /*1c70*/  WARPGROUP.DEPBAR.LE gsb0, 0x0 ;  /* 0x00008000000079c5 */ /* 0x000fe40000010000 */
[----:B------:R-:W-:Y:S02]  /*1c80*/  CS2R.32 R153, SR_CLOCKLO ;  /* 0x0000000000997805 */ /* 0x000fe40000005000 */
[----:B------:R-:W-:Y:S01]  /*1c90*/  LOP3.LUT R17, R3, 0xfc, RZ, 0xc0, !PT ;  /* 0x000000fc03117812 */ /* 0x000fe200078ec0ff */
[----:B------:R-:W-:Y:S01]  /*1ca0*/  IMAD.MOV.U32 R180, RZ, RZ, RZ ;  /* 0x000000ffffb47224 */ /* 0x000fe200078e00ff */
[----:B------:R-:W-:Y:S01]  /*1cb0*/  ISETP.GE.AND P0, PT, R154, R11, PT ;  /* 0x0000000b9a00720c */ /* 0x000fe20003f06270 */
[----:B------:R-:W-:Y:S01]  /*1cc0*/  @!P1 IMAD.MOV.U32 R152, RZ, RZ, -0x80000000 ;  /* 0x80000000ff989424 */ /* 0x000fe200078e00ff */
[----:B------:R-:W-:Y:S01]  /*1cd0*/  LOP3.LUT R15, R17, 0xffffff00, R6, 0xf8, !PT ;  /* 0xffffff00110f7812 */ /* 0x000fe200078ef806 */
[----:B------:R-:W-:Y:S01]  /*1ce0*/  IMAD.IADD R16, R8, 0x1, R17 ;  /* 0x0000000108107824 */ /* 0x000fe200078e0211 */
[----:B------:R-:W-:Y:S01]  /*1cf0*/  UIADD3 UR18, UR18, 0x1, URZ ;  /* 0x0000000112127890 */ /* 0x000fe2000fffe03f */
[----:B------:R-:W-:Y:S01]  /*1d00*/  SEL R14, RZ, 0x10, P0 ;  /* 0x00000010ff0e7807 */ /* 0x000fe20000000000 */
[----:B------:R-:W-:Y:S01]  /*1d10*/  UIADD3 UR4, UR4, 0x1, URZ ;  /* 0x0000000104047890 */ /* 0x000fe2000fffe03f */
[----:B------:R-:W-:Y:S01]  /*1d20*/  LEA R22, R15, UR7, 0x2 ;  /* 0x000000070f167c11 */ /* 0x000fe2000f8e10ff */
[----:B------:R-:W-:Y:S01]  /*1d30*/  UISETP.GE.AND UP0, UPT, UR18, 0x3, UPT ;  /* 0x000000031200788c */ /* 0x000fe2000bf06270 */
[----:B------:R-:W-:Y:S01]  /*1d40*/  LEA R161, R16, UR7, 0x2 ;  /* 0x0000000710a17c11 */ /* 0x000fe2000f8e10ff */
[----:B------:R-:W-:Y:S01]  /*1d50*/  VIADD R3, R3, 0x4 ;  /* 0x0000000403037836 */ /* 0x000fe20000000000 */
[----:B------:R-:W-:Y:S01]  /*1d60*/  SEL R14, R14, RZ, !P2 ;  /* 0x000000ff0e0e7207 */ /* 0x000fe20005000000 */
[----:B------:R1:W-:Y:S01]  /*1d70*/  @!P1 STS.64 [R22], R180 ;  /* 0x000000b416009388 */ /* 0x0003e20000000a00 */
[----:B------:R-:W-:Y:S01]  /*1d80*/  USEL UR18, UR18, URZ, !UP0 ;  /* 0x0000003f12127287 */ /* 0x000fe2000c000000 */
[----:B------:R-:W-:Y:S01]  /*1d90*/  IADD3 R16, P3, R188, UR5, RZ ;  /* 0x00000005bc107c10 */ /* 0x000fe2000ff7e0ff */
[----:B------:R-:W-:Y:S01]  /*1da0*/  VIADD R11, R11, 0xffffffc0 ;  /* 0xffffffc00b0b7836 */ /* 0x000fe20000000000 */
[----:B------:R2:W-:Y:S01]  /*1db0*/  @!P1 STS.64 [R161+0x8], R152 ;  /* 0x00000898a1009388 */ /* 0x0005e20000000a00 */
[----:B------:R-:W-:Y:S01]  /*1dc0*/  BAR.SYNC.DEFER_BLOCKING 0x0 ;  /* 0x0000000000007b1d */ /* 0x000fe20000010000 */
[----:B------:R-:W-:Y:S01]  /*1dd0*/  ISETP.NE.U32.AND P0, PT, R14, RZ, PT ;  /* 0x000000ff0e00720c */ /* 0x000fe20003f05070 */
[----:B------:R-:W-:Y:S01]  /*1de0*/  ULEA UR8, UR18, UR22, 0xd ;  /* 0x0000001612087291 */ /* 0x000fe2000f8e683f */
[----:B------:R-:W-:-:S02]  /*1df0*/  IADD3 R14, P2, R189, UR5, RZ ;  /* 0x00000005bd0e7c10 */ /* 0x000fc4000ff5e0ff */
[----:B------:R-:W-:Y:S02]  /*1e00*/  IADD3 R18, P1, R187, UR5, RZ ;  /* 0x00000005bb127c10 */ /* 0x000fe4000ff3e0ff */
[----:B------:R-:W-:Y:S01]  /*1e10*/  IADD3.X R15, R179, UR6, RZ, P2, !PT ;  /* 0x00000006b30f7c10 */ /* 0x000fe200097fe4ff */
[C---:B------:R-:W-:Y:S01]  /*1e20*/  VIADD R157, R12.reuse, UR8 ;  /* 0x000000080c9d7c36 */ /* 0x040fe20008000000 */
[----:B------:R-:W-:Y:S01]  /*1e30*/  IADD3.X R17, R178, UR6, RZ, P3, !PT ;  /* 0x00000006b2117c10 */ /* 0x000fe20009ffe4ff */
[----:B------:R-:W-:Y:S01]  /*1e40*/  VIADD R159, R13, UR8 ;  /* 0x000000080d9f7c36 */ /* 0x000fe20008000000 */
[----:B------:R-:W-:Y:S01]  /*1e50*/  ULEA UR8, UR18, UR23, 0xe ;  /* 0x0000001712087291 */ /* 0x000fe2000f8e703f */
[----:B------:R-:W-:Y:S02]  /*1e60*/  IADD3 R20, P2, R186, UR5, RZ ;  /* 0x00000005ba147c10 */ /* 0x000fe4000ff5e0ff */
[----:B-1----:R-:W-:Y:S02]  /*1e70*/  IADD3 R22, P3, R185, UR5, RZ ;  /* 0x00000005b9167c10 */ /* 0x002fe4000ff7e0ff */
[----:B--2---:R-:W-:Y:S01]  /*1e80*/  IADD3 R152, P4, R184, UR5, RZ ;  /* 0x00000005b8987c10 */ /* 0x004fe2000ff9e0ff */
[----:B------:R-:W-:Y:S01]  /*1e90*/  VIADD R161, R12, UR8 ;  /* 0x000000080ca17c36 */ /* 0x000fe20008000000 */
[----:B------:R-:W-:Y:S01]  /*1ea0*/  IADD3.X R19, R177, UR6, RZ, P1, !PT ;  /* 0x00000006b1137c10 */ /* 0x000fe20008ffe4ff */
[----:B------:R-:W-:Y:S01]  /*1eb0*/  UIADD3 UR5, UP0, UR5, 0x40, URZ ;  /* 0x0000004005057890 */ /* 0x000fe2000ff1e03f */
[----:B------:R-:W-:-:S02]  /*1ec0*/  IADD3.X R21, R176, UR6, RZ, P2, !PT ;  /* 0x00000006b0157c10 */ /* 0x000fc400097fe4ff */
[----:B------:R-:W-:Y:S01]  /*1ed0*/  IADD3.X R23, R175, UR6, RZ, P3, !PT ;  /* 0x00000006af177c10 */ /* 0x000fe20009ffe4ff */
[----:B------:R-:W-:Y:S01]  /*1ee0*/  @!PT LDS RZ, [RZ] ;  /* 0x00000000fffff984 */ /* 0x000fe20000000800 */
[----:B------:R-:W-:Y:S01]  /*1ef0*/  @!PT LDS RZ, [RZ] ;  /* 0x00000000fffff984 */ /* 0x000fe20000000800 */
[----:B------:R-:W-:Y:S01]  /*1f00*/  @!PT LDS RZ, [RZ] ;  /* 0x00000000fffff984 */ /* 0x000fe20000000800 */
[----:B------:R1:W-:Y:S01]  /*1f10*/  LDGSTS.E.BYPASS.128 [R157], desc[UR20][R14.64], P0 ;  /* 0x000000000e9d7fae */ /* 0x0003e20008101c54 */
[----:B------:R-:W-:Y:S01]  /*1f20*/  IADD3.X R153, R174, UR6, RZ, P4, !PT ;  /* 0x00000006ae997c10 */ /* 0x000fe2000a7fe4ff */
[----:B------:R-:W-:Y:S02]  /*1f30*/  UIADD3.X UR6, URZ, UR6, URZ, UP0, !UPT ;  /* 0x000000063f067290 */ /* 0x000fe400087fe43f */
[----:B------:R2:W-:Y:S04]  /*1f40*/  LDGSTS.E.BYPASS.128 [R159+0x1000], desc[UR20][R16.64], P0 ;  /* 0x01000000109f7fae */ /* 0x0005e80008101c54 */
[----:B------:R-:W0:Y:S01]  /*1f50*/  LDGDEPBAR ;  /* 0x00000000000079af */ /* 0x000e220000000000 */
[----:B-1----:R-:W-:-:S03]  /*1f60*/  VIADD R15, R13, UR8 ;  /* 0x000000080d0f7c36 */ /* 0x002fc60008000000 */
[----:B------:R2:W-:Y:S04]  /*1f70*/  LDGSTS.E.BYPASS.128 [R161], desc[UR20][R18.64], P0 ;  /* 0x0000000012a17fae */ /* 0x0005e80008101c54 */
[----:B------:R2:W-:Y:S04]  /*1f80*/  LDGSTS.E.BYPASS.128 [R15+0x1000], desc[UR20][R20.64], P0 ;  /* 0x01000000140f7fae */ /* 0x0005e80008101c54 */
[----:B------:R2:W-:Y:S04]  /*1f90*/  LDGSTS.E.BYPASS.128 [R15+0x2000], desc[UR20][R22.64], P0 ;  /* 0x02000000160f7fae */ /* 0x0005e80008101c54 */
[----:B------:R2:W-:Y:S01]  /*1fa0*/  LDGSTS.E.BYPASS.128 [R15+0x3000], desc[UR20][R152.64], P0 ;  /* 0x03000000980f7fae */ /* 0x0005e20008101c54 */
[----:B------:R-:W-:-:S03]  /*1fb0*/  ISETP.NE.AND P0, PT, R155, UR4, PT ;  /* 0x000000049b007c0c */ /* 0x000fc6000bf05270 */
[----:B------:R-:W0:Y:S10]  /*1fc0*/  LDGDEPBAR ;  /* 0x00000000000079af */ /* 0x000e340000000000 */
[----:B--2---:R-:W-:Y:S05]  /*1fd0*/  @P0 BRA `(.L_x_1) ;  /* 0xfffffff8009c0947 */ /* 0x004fea000383ffff */
.L_x_0:
[----:B------:R-:W-:Y:S02]  /*1fe0*/  WARPGROUP.DEPBAR.LE gsb0, 0x0 ;  /* 0x00008000000079c5 */ /* 0x000fe40000010000 */
[----:B------:R-:W-:-:S04]  /*1ff0*/  DEPBAR.LE SB0, 0x0 ;  /* 0x000080000000791a */ /* 0x000fc80000000000 */
[--C-:B------:R-:W-:Y:S01]  /*2000*/  SHF.R.U32.HI R11, RZ, 0x2, R9.reuse ;  /* 0x00000002ff0b7819 */ /* 0x100fe20000011609 */
[----:B------:R-:W-:Y:S01]  /*2010*/  IMAD R9, R10, 0x21, R9 ;  /* 0x000000210a097824 */ /* 0x000fe200078e0209 */
[----:B------:R-:W-:Y:S01]  /*2020*/  LOP3.LUT R6, R6, 0x6, RZ, 0xc0, !PT ;  /* 0x0000000606067812 */ /* 0x000fe200078ec0ff */
[----:B------:R-:W1:Y:S01]  /*2030*/  LDC R22, c[0x0][0x23c] ;  /* 0x00008f00ff167b82 */ /* 0x000e620000000800 */
[----:B------:R-:W-:Y:S01]  /*2040*/  F2FP.F16.F32.PACK_AB R24, R25, R24 ;  /* 0x000000181918723e */ /* 0x000fe200000000ff */
[----:B------:R-:W-:Y:S01]  /*2050*/  IMAD R11, R10, 0x10, R11 ;  /* 0x000000100a0b7824 */ /* 0x000fe200078e020b */
[----:B------:R-:W-:Y:S01]  /*2060*/  F2FP.F16.F32.PACK_AB R26, R27, R26 ;  /* 0x0000001a1b1a723e */ /* 0x000fe200000000ff */
[----:B------:R-:W-:Y:S01]  /*2070*/  ULDC.64 UR8, c[0x0][0x228] ;  /* 0x00008a0000087ab9 */ /* 0x000fe20000000a00 */
[----:B------:R-:W-:Y:S01]  /*2080*/  F2FP.F16.F32.PACK_AB R28, R29, R28 ;  /* 0x0000001c1d1c723e */ /* 0x000fe200000000ff */
[----:B------:R-:W-:Y:S01]  /*2090*/  IMAD R6, R11, 0x108, R6 ;  /* 0x000001080b067824 */ /* 0x000fe200078e0206 */
[----:B------:R-:W-:Y:S01]  /*20a0*/  F2FP.F16.F32.PACK_AB R30, R31, R30 ;  /* 0x0000001e1f1e723e */ /* 0x000fe200000000ff */
[----:B------:R-:W2:Y:S01]  /*20b0*/  LDC.64 R16, c[0x0][0x220] ;  /* 0x00008800ff107b82 */ /* 0x000ea20000000a00 */
[----:B------:R-:W-:-:S02]  /*20c0*/  F2FP.F16.F32.PACK_AB R32, R33, R32 ;  /* 0x000000202120723e */ /* 0x000fc400000000ff */
[----:B------:R-:W-:Y:S02]  /*20d0*/  F2FP.F16.F32.PACK_AB R34, R35, R34 ;  /* 0x000000222322723e */ /* 0x000fe400000000ff */
[----:B------:R-:W-:Y:S02]  /*20e0*/  F2FP.F16.F32.PACK_AB R36, R37, R36 ;  /* 0x000000242524723e */ /* 0x000fe400000000ff */
[----:B------:R-:W-:Y:S01]  /*20f0*/  F2FP.F16.F32.PACK_AB R38, R39, R38 ;  /* 0x000000262726723e */ /* 0x000fe200000000ff */
[----:B------:R-:W-:Y:S01]  /*2100*/  S2UR UR4, SR_CTAID.Y ;  /* 0x00000000000479c3 */ /* 0x000fe20000002600 */
[----:B------:R-:W-:Y:S02]  /*2110*/  F2FP.F16.F32.PACK_AB R40, R41, R40 ;  /* 0x000000282928723e */ /* 0x000fe400000000ff */
[----:B------:R-:W-:Y:S02]  /*2120*/  F2FP.F16.F32.PACK_AB R42, R43, R42 ;  /* 0x0000002a2b2a723e */ /* 0x000fe400000000ff */
[----:B------:R-:W-:-:S02]  /*2130*/  F2FP.F16.F32.PACK_AB R44, R45, R44 ;  /* 0x0000002c2d2c723e */ /* 0x000fc400000000ff */
[----:B------:R-:W-:Y:S01]  /*2140*/  F2FP.F16.F32.PACK_AB R46, R47, R46 ;  /* 0x0000002e2f2e723e */ /* 0x000fe200000000ff */
[----:B------:R-:W3:Y:S01]  /*2150*/  S2UR UR5, SR_CTAID.Z ;  /* 0x00000000000579c3 */ /* 0x000ee20000002700 */
[----:B------:R-:W-:Y:S02]  /*2160*/  F2FP.F16.F32.PACK_AB R48, R49, R48 ;  /* 0x000000303130723e */ /* 0x000fe400000000ff */
[----:B------:R-:W-:Y:S02]  /*2170*/  F2FP.F16.F32.PACK_AB R50, R51, R50 ;  /* 0x000000323332723e */ /* 0x000fe400000000ff */
[----:B------:R-:W-:Y:S02]  /*2180*/  F2FP.F16.F32.PACK_AB R52, R53, R52 ;  /* 0x000000343534723e */ /* 0x000fe400000000ff */
[----:B------:R-:W-:Y:S02]  /*2190*/  F2FP.F16.F32.PACK_AB R54, R55, R54 ;  /* 0x000000363736723e */ /* 0x000fe400000000ff */
[----:B------:R-:W-:-:S02]  /*21a0*/  F2FP.F16.F32.PACK_AB R56, R57, R56 ;  /* 0x000000383938723e */ /* 0x000fc400000000ff */
[----:B------:R-:W-:Y:S02]  /*21b0*/  F2FP.F16.F32.PACK_AB R58, R59, R58 ;  /* 0x0000003a3b3a723e */ /* 0x000fe400000000ff */
[----:B------:R-:W-:Y:S02]  /*21c0*/  F2FP.F16.F32.PACK_AB R60, R61, R60 ;  /* 0x0000003c3d3c723e */ /* 0x000fe400000000ff */
[----:B------:R-:W-:Y:S02]  /*21d0*/  F2FP.F16.F32.PACK_AB R62, R63, R62 ;  /* 0x0000003e3f3e723e */ /* 0x000fe400000000ff */
[----:B------:R-:W-:Y:S02]  /*21e0*/  F2FP.F16.F32.PACK_AB R64, R65, R64 ;  /* 0x000000404140723e */ /* 0x000fe400000000ff */
[----:B------:R-:W-:Y:S02]  /*21f0*/  F2FP.F16.F32.PACK_AB R66, R67, R66 ;  /* 0x000000424342723e */ /* 0x000fe400000000ff */
[----:B------:R-:W-:Y:S01]  /*2200*/  F2FP.F16.F32.PACK_AB R68, R69, R68 ;  /* 0x000000444544723e */ /* 0x000fe200000000ff */
[----:B------:R-:W4:Y:S01]  /*2210*/  S2R R67, SR_VIRTUALSMID ;  /* 0x0000000000437919 */ /* 0x000f220000004300 */
[----:B------:R-:W-:Y:S01]  /*2220*/  F2FP.F16.F32.PACK_AB R70, R71, R70 ;  /* 0x000000464746723e */ /* 0x000fe200000000ff */
[----:B------:R-:W5:Y:S01]  /*2230*/  LDC R65, c[0x0][0xc] ;  /* 0x00000300ff417b82 */ /* 0x000f620000000800 */
[----:B------:R-:W-:Y:S01]  /*2240*/  F2FP.F16.F32.PACK_AB R72, R73, R72 ;  /* 0x000000484948723e */ /* 0x000fe200000000ff */
[----:B------:R-:W-:Y:S01]  /*2250*/  ULDC UR6, c[0x0][0x10] ;  /* 0x0000040000067ab9 */ /* 0x000fe20000000800 */
[----:B------:R-:W-:Y:S01]  /*2260*/  F2FP.F16.F32.PACK_AB R74, R75, R74 ;  /* 0x0000004a4b4a723e */ /* 0x000fe200000000ff */
[----:B---3--:R-:W-:Y:S01]  /*2270*/  UIMAD UR4, UR5, UR6, UR4 ;  /* 0x00000006050472a4 */ /* 0x008fe2000f8e0204 */
[----:B------:R-:W-:-:S02]  /*2280*/  F2FP.F16.F32.PACK_AB R76, R77, R76 ;  /* 0x0000004c4d4c723e */ /* 0x000fc400000000ff */
[----:B------:R-:W-:Y:S02]  /*2290*/  F2FP.F16.F32.PACK_AB R78, R79, R78 ;  /* 0x0000004e4f4e723e */ /* 0x000fe400000000ff */
[----:B------:R-:W-:Y:S02]  /*22a0*/  F2FP.F16.F32.PACK_AB R80, R81, R80 ;  /* 0x000000505150723e */ /* 0x000fe400000000ff */
[----:B------:R-:W-:Y:S02]  /*22b0*/  F2FP.F16.F32.PACK_AB R82, R83, R82 ;  /* 0x000000525352723e */ /* 0x000fe400000000ff */
[----:B------:R-:W-:Y:S02]  /*22c0*/  F2FP.F16.F32.PACK_AB R84, R85, R84 ;  /* 0x000000545554723e */ /* 0x000fe400000000ff */
[----:B------:R-:W-:Y:S02]  /*22d0*/  F2FP.F16.F32.PACK_AB R86, R87, R86 ;  /* 0x000000565756723e */ /* 0x000fe400000000ff */
[----:B------:R-:W-:-:S02]  /*22e0*/  F2FP.F16.F32.PACK_AB R88, R89, R88 ;  /* 0x000000585958723e */ /* 0x000fc400000000ff */
[----:B------:R-:W-:Y:S02]  /*22f0*/  F2FP.F16.F32.PACK_AB R90, R91, R90 ;  /* 0x0000005a5b5a723e */ /* 0x000fe400000000ff */
[----:B------:R-:W-:Y:S02]  /*2300*/  F2FP.F16.F32.PACK_AB R92, R93, R92 ;  /* 0x0000005c5d5c723e */ /* 0x000fe400000000ff */
[----:B------:R-:W-:Y:S01]  /*2310*/  F2FP.F16.F32.PACK_AB R94, R95, R94 ;  /* 0x0000005e5f5e723e */ /* 0x000fe200000000ff */
[----:B-----5:R-:W-:Y:S01]  /*2320*/  IMAD R65, R65, UR4, R0 ;  /* 0x0000000441417c24 */ /* 0x020fe2000f8e0200 */
[----:B------:R-:W-:Y:S02]  /*2330*/  F2FP.F16.F32.PACK_AB R96, R97, R96 ;  /* 0x000000606160723e */ /* 0x000fe400000000ff */
[----:B------:R-:W-:Y:S01]  /*2340*/  F2FP.F16.F32.PACK_AB R98, R99, R98 ;  /* 0x000000626362723e */ /* 0x000fe200000000ff */
[----:B------:R-:W-:Y:S01]  /*2350*/  IMAD R0, R65, 0x212, RZ ;  /* 0x0000021241007824 */ /* 0x000fe200078e02ff */
        /* <DEDUP_REMOVED lines=26> */
[----:B------:R-:W-:Y:S01]  /*2500*/  LEA R11, R6, UR7, 0x1 ;  /* 0x00000007060b7c11 */ /* 0x000fe2000f8e08ff */
[----:B------:R-:W-:Y:S01]  /*2510*/  BAR.SYNC.DEFER_BLOCKING 0x0 ;  /* 0x0000000000007b1d */ /* 0x000fe20000010000 */
[----:B------:R-:W-:Y:S01]  /*2520*/  IMAD.SHL.U32 R6, R9, 0x8, RZ ;  /* 0x0000000809067824 */ /* 0x000fe200078e00ff */
[----:B------:R-:W-:Y:S01]  /*2530*/  ISETP.GE.AND P0, PT, R2, UR9, PT ;  /* 0x0000000902007c0c */ /* 0x000fe2000bf06270 */
[C---:B-1----:R-:W-:Y:S01]  /*2540*/  IMAD R9, R7.reuse, R22, RZ ;  /* 0x0000001607097224 */ /* 0x042fe200078e02ff */
[----:B------:R-:W-:Y:S02]  /*2550*/  ISETP.NE.AND P1, PT, R4, RZ, PT ;  /* 0x000000ff0400720c */ /* 0x000fe40003f25270 */
[----:B------:R-:W-:Y:S02]  /*2560*/  LEA R20, R6, UR7, 0x1 ;  /* 0x0000000706147c11 */ /* 0x000fe4000f8e08ff */
[----:B------:R-:W-:Y:S01]  /*2570*/  ISETP.LT.AND P6, PT, R7, UR8, !P0 ;  /* 0x0000000807007c0c */ /* 0x000fe2000c7c1270 */
[----:B--2---:R-:W-:Y:S01]  /*2580*/  IMAD.WIDE R6, R9, 0x2, R16 ;  /* 0x0000000209067825 */ /* 0x004fe200078e0210 */
[----:B------:R-:W-:-:S02]  /*2590*/  ISETP.LT.AND P5, PT, R173, UR8, !P0 ;  /* 0x00000008ad007c0c */ /* 0x000fc4000c7a1270 */
[----:B------:R-:W-:Y:S02]  /*25a0*/  ISETP.LT.AND P4, PT, R172, UR8, !P0 ;  /* 0x00000008ac007c0c */ /* 0x000fe4000c781270 */
[----:B------:R-:W-:Y:S02]  /*25b0*/  ISETP.LT.AND P3, PT, R171, UR8, !P0 ;  /* 0x00000008ab007c0c */ /* 0x000fe4000c761270 */
[----:B------:R-:W-:Y:S01]  /*25c0*/  ISETP.LT.AND P2, PT, R170, UR8, !P0 ;  /* 0x00000008aa007c0c */ /* 0x000fe2000c741270 */
[----:B------:R-:W-:Y:S04]  /*25d0*/  STS [R11+0x800], R24 ;  /* 0x000800180b007388 */ /* 0x000fe80000000800 */
        /* <DEDUP_REMOVED lines=62> */
[----:B------:R1:W-:Y:S01]  /*29c0*/  STS [R11+0x1a70], R150 ;  /* 0x001a70960b007388 */ /* 0x0003e20000000800 */
[----:B------:R-:W-:Y:S01]  /*29d0*/  BAR.SYNC.DEFER_BLOCKING 0x0 ;  /* 0x0000000000007b1d */ /* 0x000fe20000010000 */
[----:B-1----:R-:W-:-:S04]  /*29e0*/  IMAD R11, R22, 0x8, R9 ;  /* 0x00000008160b7824 */ /* 0x002fc800078e0209 */
[----:B------:R-:W-:-:S04]  /*29f0*/  IMAD.WIDE R8, R11, 0x2, R16 ;  /* 0x000000020b087825 */ /* 0x000fc800078e0210 */
[----:B------:R-:W-:Y:S02]  /*2a00*/  IMAD R15, R22, 0x8, R11 ;  /* 0x00000008160f7824 */ /* 0x000fe400078e020b */
[----:B------:R-:W-:-:S04]  /*2a10*/  IMAD.WIDE R12, R2, 0x2, R8 ;  /* 0x00000002020c7825 */ /* 0x000fc800078e0208 */
[----:B------:R-:W-:Y:S02]  /*2a20*/  IMAD R9, R22, 0x8, R15 ;  /* 0x0000000816097824 */ /* 0x000fe400078e020f */
[----:B------:R-:W-:Y:S01]  /*2a30*/  IMAD.WIDE R10, R2, 0x2, R6 ;  /* 0x00000002020a7825 */ /* 0x000fe200078e0206 */
[----:B------:R-:W1:Y:S03]  /*2a40*/  LDS.128 R24, [R20+0x800] ;  /* 0x0008000014187984 */ /* 0x000e660000000c00 */
[----:B------:R-:W-:Y:S01]  /*2a50*/  IMAD.WIDE R6, R15, 0x2, R16 ;  /* 0x000000020f067825 */ /* 0x000fe200078e0210 */
[----:B------:R-:W2:Y:S03]  /*2a60*/  LDS.128 R28, [R20+0x1880] ;  /* 0x00188000141c7984 */ /* 0x000ea60000000c00 */
[----:B------:R-:W-:Y:S01]  /*2a70*/  IMAD R19, R22, 0x8, R9 ;  /* 0x0000000816137824 */ /* 0x000fe200078e0209 */
[----:B------:R-:W3:Y:S01]  /*2a80*/  LDS.128 R32, [R20+0x2900] ;  /* 0x0029000014207984 */ /* 0x000ee20000000c00 */
[----:B------:R-:W-:-:S03]  /*2a90*/  IMAD.WIDE R14, R2, 0x2, R6 ;  /* 0x00000002020e7825 */ /* 0x000fc600078e0206 */
[----:B------:R-:W5:Y:S01]  /*2aa0*/  LDS.128 R36, [R20+0x3980] ;  /* 0x0039800014247984 */ /* 0x000f620000000c00 */
[----:B------:R-:W-:Y:S02]  /*2ab0*/  IMAD R21, R22, 0x8, R19 ;  /* 0x0000000816157824 */ /* 0x000fe400078e0213 */
[--C-:B------:R-:W-:Y:S01]  /*2ac0*/  IMAD.WIDE R6, R9, 0x2, R16.reuse ;  /* 0x0000000209067825 */ /* 0x100fe200078e0210 */
[----:B------:R-:W4:Y:S03]  /*2ad0*/  LDS.128 R40, [R20+0x4a00] ;  /* 0x004a000014287984 */ /* 0x000f260000000c00 */
[----:B------:R-:W-:Y:S01]  /*2ae0*/  IMAD.WIDE R8, R19, 0x2, R16 ;  /* 0x0000000213087825 */ /* 0x000fe200078e0210 */
[----:B------:R-:W4:Y:S04]  /*2af0*/  LDS.128 R44, [R20+0x5a80] ;  /* 0x005a8000142c7984 */ /* 0x000f280000000c00 */
[----:B------:R-:W4:Y:S01]  /*2b00*/  LDS.128 R48, [R20+0x6b00] ;  /* 0x006b000014307984 */ /* 0x000f220000000c00 */
[----:B------:R-:W-:-:S03]  /*2b10*/  IMAD.WIDE R8, R2, 0x2, R8 ;  /* 0x0000000202087825 */ /* 0x000fc600078e0208 */
[----:B------:R-:W4:Y:S04]  /*2b20*/  LDS.128 R52, [R20+0x7b80] ;  /* 0x007b800014347984 */ /* 0x000f280000000c00 */
[----:B------:R-:W4:Y:S04]  /*2b30*/  LDS.128 R56, [R20+0x8c00] ;  /* 0x008c000014387984 */ /* 0x000f280000000c00 */
[----:B------:R-:W-:Y:S04]  /*2b40*/  LDS.128 R60, [R20+0xff80] ;  /* 0x00ff8000143c7984 */ /* 0x000fe80000000c00 */
[----:B-1----:R1:W-:Y:S01]  /*2b50*/  @P6 STG.E.128 desc[UR20][R10.64], R24 ;  /* 0x000000180a006986 */ /* 0x0023e2000c101d14 */
[----:B------:R-:W-:-:S03]  /*2b60*/  ISETP.LT.AND P6, PT, R168, UR8, !P0 ;  /* 0x00000008a8007c0c */ /* 0x000fc6000c7c1270 */
[----:B--2---:R2:W-:Y:S01]  /*2b70*/  @P5 STG.E.128 desc[UR20][R12.64], R28 ;  /* 0x0000001c0c005986 */ /* 0x0045e2000c101d14 */
[----:B------:R-:W-:-:S03]  /*2b80*/  ISETP.LT.AND P5, PT, R169, UR8, !P0 ;  /* 0x00000008a9007c0c */ /* 0x000fc6000c7a1270 */
[----:B------:R-:W4:Y:S04]  /*2b90*/  LDS.128 R28, [R20+0x9c80] ;  /* 0x009c8000141c7984 */ /* 0x000f280000000c00 */
[----:B---3--:R3:W-:Y:S01]  /*2ba0*/  @P4 STG.E.128 desc[UR20][R14.64], R32 ;  /* 0x000000200e004986 */ /* 0x0087e2000c101d14 */
[----:B------:R-:W-:-:S03]  /*2bb0*/  ISETP.LT.AND P4, PT, R167, UR8, !P0 ;  /* 0x00000008a7007c0c */ /* 0x000fc6000c781270 */
[----:B------:R-:W4:Y:S01]  /*2bc0*/  LDS.128 R32, [R20+0xad00] ;  /* 0x00ad000014207984 */ /* 0x000f220000000c00 */
[----:B-1----:R-:W-:-:S04]  /*2bd0*/  IMAD.WIDE R10, R21, 0x2, R16 ;  /* 0x00000002150a7825 */ /* 0x002fc800078e0210 */
[----:B------:R-:W-:Y:S02]  /*2be0*/  IMAD R21, R22, 0x8, R21 ;  /* 0x0000000816157824 */ /* 0x000fe400078e0215 */
[----:B--2---:R-:W-:-:S04]  /*2bf0*/  IMAD.WIDE R12, R2, 0x2, R6 ;  /* 0x00000002020c7825 */ /* 0x004fc800078e0206 */
[----:B------:R-:W-:Y:S01]  /*2c00*/  IMAD.WIDE R6, R21, 0x2, R16 ;  /* 0x0000000215067825 */ /* 0x000fe200078e0210 */
[----:B-----5:R1:W-:Y:S01]  /*2c10*/  @P3 STG.E.128 desc[UR20][R12.64], R36 ;  /* 0x000000240c003986 */ /* 0x0203e2000c101d14 */
[----:B------:R-:W-:Y:S02]  /*2c20*/  ISETP.LT.AND P3, PT, R165, UR8, !P0 ;  /* 0x00000008a5007c0c */ /* 0x000fe4000c761270 */
[----:B------:R-:W-:Y:S01]  /*2c30*/  IMAD R21, R22, 0x8, R21 ;  /* 0x0000000816157824 */ /* 0x000fe200078e0215 */
[----:B----4-:R2:W-:Y:S01]  /*2c40*/  @P2 STG.E.128 desc[UR20][R8.64], R40 ;  /* 0x0000002808002986 */ /* 0x0105e2000c101d14 */
[----:B------:R-:W-:Y:S01]  /*2c50*/  IMAD.WIDE R10, R2, 0x2, R10 ;  /* 0x00000002020a7825 */ /* 0x000fe200078e020a */
[----:B------:R-:W-:Y:S02]  /*2c60*/  ISETP.LT.AND P2, PT, R166, UR8, !P0 ;  /* 0x00000008a6007c0c */ /* 0x000fe4000c741270 */
[----:B------:R-:W4:Y:S01]  /*2c70*/  LDS.128 R36, [R20+0xbd80] ;  /* 0x00bd800014247984 */ /* 0x000f220000000c00 */
[----:B---3--:R-:W-:-:S03]  /*2c80*/  IMAD.WIDE R14, R2, 0x2, R6 ;  /* 0x00000002020e7825 */ /* 0x008fc600078e0206 */
[----:B------:R3:W-:Y:S01]  /*2c90*/  @P6 STG.E.128 desc[UR20][R10.64], R44 ;  /* 0x0000002c0a006986 */ /* 0x0007e2000c101d14 */
[----:B------:R-:W-:Y:S01]  /*2ca0*/  IMAD.WIDE R6, R21, 0x2, R16 ;  /* 0x0000000215067825 */ /* 0x000fe200078e0210 */
[----:B------:R-:W-:Y:S02]  /*2cb0*/  ISETP.LT.AND P6, PT, R163, UR8, !P0 ;  /* 0x00000008a3007c0c */ /* 0x000fe4000c7c1270 */
[----:B------:R-:W5:Y:S01]  /*2cc0*/  LDS.128 R40, [R20+0xce00] ;  /* 0x00ce000014287984 */ /* 0x000f620000000c00 */
[----:B------:R-:W-:-:S03]  /*2cd0*/  IMAD R21, R22, 0x8, R21 ;  /* 0x0000000816157824 */ /* 0x000fc600078e0215 */
[----:B------:R3:W-:Y:S01]  /*2ce0*/  @P5 STG.E.128 desc[UR20][R14.64], R48 ;  /* 0x000000300e005986 */ /* 0x0007e2000c101d14 */
[----:B-1----:R-:W-:Y:S01]  /*2cf0*/  IMAD R13, R22, 0x8, R21 ;  /* 0x00000008160d7824 */ /* 0x002fe200078e0215 */
[----:B------:R-:W-:Y:S01]  /*2d00*/  ISETP.LT.AND P5, PT, R164, UR8, !P0 ;  /* 0x00000008a4007c0c */ /* 0x000fe2000c7a1270 */
[C---:B--2---:R-:W-:Y:S01]  /*2d10*/  IMAD.WIDE R8, R2.reuse, 0x2, R6 ;  /* 0x0000000202087825 */ /* 0x044fe200078e0206 */
[----:B------:R-:W2:Y:S03]  /*2d20*/  LDS.128 R44, [R20+0xde80] ;  /* 0x00de8000142c7984 */ /* 0x000ea60000000c00 */
[----:B------:R-:W-:Y:S01]  /*2d30*/  IMAD.WIDE R6, R21, 0x2, R16 ;  /* 0x0000000215067825 */ /* 0x000fe200078e0210 */
[----:B------:R1:W2:Y:S04]  /*2d40*/  LDS.128 R48, [R20+0xef00] ;  /* 0x00ef000014307984 */ /* 0x0002a80000000c00 */
[----:B------:R4:W-:Y:S01]  /*2d50*/  @P4 STG.E.128 desc[UR20][R8.64], R52 ;  /* 0x0000003408004986 */ /* 0x0009e2000c101d14 */
[----:B---3--:R-:W-:Y:S01]  /*2d60*/  IMAD.WIDE R10, R2, 0x2, R6 ;  /* 0x00000002020a7825 */ /* 0x008fe200078e0206 */
[----:B------:R-:W-:-:S03]  /*2d70*/  ISETP.LT.AND P4, PT, R162, UR8, !P0 ;  /* 0x00000008a2007c0c */ /* 0x000fc6000c781270 */
[----:B------:R-:W-:Y:S01]  /*2d80*/  IMAD.WIDE R6, R13, 0x2, R16 ;  /* 0x000000020d067825 */ /* 0x000fe200078e0210 */
[----:B------:R3:W-:Y:S01]  /*2d90*/  @P3 STG.E.128 desc[UR20][R10.64], R56 ;  /* 0x000000380a003986 */ /* 0x0007e2000c101d14 */
[----:B------:R-:W-:Y:S02]  /*2da0*/  ISETP.LT.AND P3, PT, R160, UR8, !P0 ;  /* 0x00000008a0007c0c */ /* 0x000fe4000c761270 */
[----:B------:R-:W-:Y:S02]  /*2db0*/  IMAD R15, R22, 0x8, R13 ;  /* 0x00000008160f7824 */ /* 0x000fe400078e020d */
[----:B------:R-:W-:Y:S02]  /*2dc0*/  IMAD.WIDE R18, R2, 0x2, R6 ;  /* 0x0000000202127825 */ /* 0x000fe400078e0206 */
[----:B------:R-:W2:Y:S02]  /*2dd0*/  LDC.64 R6, c[0x0][0x240] ;  /* 0x00009000ff067b82 */ /* 0x000ea40000000a00 */
[----:B------:R-:W-:Y:S01]  /*2de0*/  IMAD R13, R22, 0x8, R15 ;  /* 0x00000008160d7824 */ /* 0x000fe200078e020f */
[----:B------:R5:W-:Y:S01]  /*2df0*/  @P2 STG.E.128 desc[UR20][R18.64], R28 ;  /* 0x0000001c12002986 */ /* 0x000be2000c101d14 */
[----:B-1----:R-:W-:Y:S01]  /*2e00*/  IMAD R20, R5, 0x2, R0 ;  /* 0x0000000205147824 */ /* 0x002fe200078e0200 */
[----:B------:R-:W-:Y:S01]  /*2e10*/  ISETP.LT.AND P2, PT, R158, UR8, !P0 ;  /* 0x000000089e007c0c */ /* 0x000fe2000c741270 */
[----:B------:R-:W-:Y:S01]  /*2e20*/  IMAD R21, R22, 0x8, R13 ;  /* 0x0000000816157824 */ /* 0x000fe200078e020d */
[----:B------:R-:W-:Y:S01]  /*2e30*/  ISETP.LT.AND P0, PT, R156, UR8, !P0 ;  /* 0x000000089c007c0c */ /* 0x000fe2000c701270 */
[----:B------:R-:W-:-:S04]  /*2e40*/  IMAD.WIDE R4, R15, 0x2, R16 ;  /* 0x000000020f047825 */ /* 0x000fc800078e0210 */
[----:B------:R-:W-:Y:S02]  /*2e50*/  IMAD R23, R22, 0x8, R21 ;  /* 0x0000000816177824 */ /* 0x000fe400078e0215 */
[----:B----4-:R-:W-:-:S04]  /*2e60*/  IMAD.WIDE R8, R13, 0x2, R16 ;  /* 0x000000020d087825 */ /* 0x010fc800078e0210 */
[----:B------:R-:W-:Y:S02]  /*2e70*/  IMAD R25, R22, 0x8, R23 ;  /* 0x0000000816197824 */ /* 0x000fe400078e0217 */
[----:B---3--:R-:W-:-:S04]  /*2e80*/  IMAD.WIDE R10, R21, 0x2, R16 ;  /* 0x00000002150a7825 */ /* 0x008fc800078e0210 */
[----:B------:R-:W-:Y:S02]  /*2e90*/  IMAD R27, R22, 0x8, R25 ;  /* 0x00000008161b7824 */ /* 0x000fe400078e0219 */
[----:B------:R-:W-:-:S04]  /*2ea0*/  IMAD.WIDE R12, R23, 0x2, R16 ;  /* 0x00000002170c7825 */ /* 0x000fc800078e0210 */
[----:B------:R-:W-:-:S04]  /*2eb0*/  IMAD.WIDE R14, R25, 0x2, R16 ;  /* 0x00000002190e7825 */ /* 0x000fc800078e0210 */
[----:B------:R-:W-:-:S04]  /*2ec0*/  IMAD.WIDE R16, R27, 0x2, R16 ;  /* 0x000000021b107825 */ /* 0x000fc800078e0210 */
[----:B-----5:R-:W-:-:S04]  /*2ed0*/  IMAD.WIDE R18, R2, 0x2, R4 ;  /* 0x0000000202127825 */ /* 0x020fc800078e0204 */
[C---:B------:R-:W-:Y:S01]  /*2ee0*/  IMAD.WIDE R8, R2.reuse, 0x2, R8 ;  /* 0x0000000202087825 */ /* 0x040fe200078e0208 */
[----:B------:R1:W-:Y:S03]  /*2ef0*/  @P6 STG.E.128 desc[UR20][R18.64], R32 ;  /* 0x0000002012006986 */ /* 0x0003e6000c101d14 */
[C---:B------:R-:W-:Y:S01]  /*2f00*/  IMAD.WIDE R10, R2.reuse, 0x2, R10 ;  /* 0x00000002020a7825 */ /* 0x040fe200078e020a */
[----:B------:R1:W-:Y:S03]  /*2f10*/  @P5 STG.E.128 desc[UR20][R8.64], R36 ;  /* 0x0000002408005986 */ /* 0x0003e6000c101d14 */
[C---:B------:R-:W-:Y:S01]  /*2f20*/  IMAD.WIDE R12, R2.reuse, 0x2, R12 ;  /* 0x00000002020c7825 */ /* 0x040fe200078e020c */
[----:B------:R1:W-:Y:S03]  /*2f30*/  @P4 STG.E.128 desc[UR20][R10.64], R40 ;  /* 0x000000280a004986 */ /* 0x0003e6000c101d14 */
[C---:B------:R-:W-:Y:S01]  /*2f40*/  IMAD.WIDE R14, R2.reuse, 0x2, R14 ;  /* 0x00000002020e7825 */ /* 0x040fe200078e020e */
[----:B--2---:R1:W-:Y:S03]  /*2f50*/  @P3 STG.E.128 desc[UR20][R12.64], R44 ;  /* 0x0000002c0c003986 */ /* 0x0043e6000c101d14 */
[----:B------:R-:W-:Y:S01]  /*2f60*/  IMAD.WIDE R16, R2, 0x2, R16 ;  /* 0x0000000202107825 */ /* 0x000fe200078e0210 */
[----:B------:R1:W-:Y:S03]  /*2f70*/  @P2 STG.E.128 desc[UR20][R14.64], R48 ;  /* 0x000000300e002986 */ /* 0x0003e6000c101d14 */
[----:B------:R-:W-:Y:S01]  /*2f80*/  VIADD R21, R20, 0x2 ;  /* 0x0000000214157836 */ /* 0x000fe20000000000 */
[----:B------:R1:W-:Y:S03]  /*2f90*/  @P0 STG.E.128 desc[UR20][R16.64], R60 ;  /* 0x0000003c10000986 */ /* 0x0003e6000c101d14 */
[----:B------:R-:W-:Y:S01]  /*2fa0*/  IMAD.WIDE R4, R21, 0x4, R6 ;  /* 0x0000000415047825 */ /* 0x000fe200078e0206 */
[----:B------:R-:W-:Y:S06]  /*2fb0*/  BAR.SYNC.DEFER_BLOCKING 0x0 ;  /* 0x0000000000007b1d */ /* 0x000fec0000010000 */
[----:B------:R1:W-:Y:S04]  /*2fc0*/  STG.E desc[UR20][R4.64], R67 ;  /* 0x0000004304007986 */ /* 0x0003e8000c101914 */
[----:B------:R1:W-:Y:S01]  /*2fd0*/  STG.E desc[UR20][R4.64+0x4], R3 ;  /* 0x0000040304007986 */ /* 0x0003e2000c101914 */
[----:B------:R-:W-:Y:S05]  /*2fe0*/  @P1 EXIT ;  /* 0x000000000000194d */ /* 0x000fea0003800000 */
[----:B-1----:R-:W1:Y:S01]  /*2ff0*/  LDS.128 R12, [UR7] ;  /* 0x00000007ff0c7984 */ /* 0x002e620008000c00 */
[C---:B------:R-:W-:Y:S01]  /*3000*/  VIADD R5, R0.reuse, 0xfffffffe ;  /* 0xfffffffe00057836 */ /* 0x040fe20000000000 */
[C---:B------:R-:W-:Y:S01]  /*3010*/  IADD3.X R11, R0.reuse, 0x14, RZ, PT, PT ;  /* 0x00000014000b7810 */ /* 0x040fe20003fee4ff */
[C---:B------:R-:W-:Y:S01]  /*3020*/  VIADD R21, R0.reuse, 0x4 ;  /* 0x0000000400157836 */ /* 0x040fe20000000000 */
[----:B------:R-:W2:Y:S01]  /*3030*/  LDS.128 R16, [UR7+0x10] ;  /* 0x00001007ff107984 */ /* 0x000ea20008000c00 */
[----:B------:R-:W-:Y:S02]  /*3040*/  VIADD R5, R5, 0x14 ;  /* 0x0000001405057836 */ /* 0x000fe40000000000 */
[C---:B------:R-:W-:Y:S01]  /*3050*/  VIADD R23, R0.reuse, 0x6 ;  /* 0x0000000600177836 */ /* 0x040fe20000000000 */
[----:B------:R-:W3:Y:S01]  /*3060*/  LDS.128 R24, [UR7+0x20] ;  /* 0x00002007ff187984 */ /* 0x000ee20008000c00 */
[----:B------:R-:W-:Y:S01]  /*3070*/  IMAD.MOV.U32 R31, RZ, RZ, -0x21524111 ;  /* 0xdeadbeefff1f7424 */ /* 0x000fe200078e00ff */
[----:B------:R-:W-:Y:S01]  /*3080*/  UIADD3 UR7, UR7, 0x34, URZ ;  /* 0x0000003407077890 */ /* 0x000fe2000fffe03f */
[----:B------:R-:W-:-:S04]  /*3090*/  IMAD.WIDE R2, R0, 0x4, R6 ;  /* 0x0000000400027825 */ /* 0x000fc800078e0206 */
[C---:B------:R-:W-:Y:S01]  /*30a0*/  VIADD R9, R0.reuse, 0x14 ;  /* 0x0000001400097836 */ /* 0x040fe20000000000 */
[----:B------:R-:W-:Y:S01]  /*30b0*/  STG.E desc[UR20][R2.64], R31 ;  /* 0x0000001f02007986 */ /* 0x000fe2000c101914 */
[----:B------:R-:W-:Y:S02]  /*30c0*/  VIADD R29, R0, 0x8 ;  /* 0x00000008001d7836 */ /* 0x000fe40000000000 */
[----:B------:R-:W-:Y:S01]  /*30d0*/  IMAD.WIDE R4, R5, 0x4, R6 ;  /* 0x0000000405047825 */ /* 0x000fe200078e0206 */
[----:B------:R4:W-:Y:S03]  /*30e0*/  STG.E desc[UR20][R2.64+0x4], R65 ;  /* 0x0000044102007986 */ /* 0x0009e6000c101914 */
[----:B------:R-:W-:Y:S02]  /*30f0*/  VIADD R21, R21, 0x14 ;  /* 0x0000001415157836 */ /* 0x000fe40000000000 */
[----:B------:R-:W-:-:S02]  /*3100*/  VIADD R23, R23, 0x14 ;  /* 0x0000001417177836 */ /* 0x000fc40000000000 */
[----:B------:R-:W-:-:S04]  /*3110*/  IMAD.WIDE R8, R9, 0x4, R6 ;  /* 0x0000000409087825 */ /* 0x000fc800078e0206 */
[----:B------:R-:W-:Y:S02]  /*3120*/  VIADD R29, R29, 0x14 ;  /* 0x000000141d1d7836 */ /* 0x000fe40000000000 */
[----:B------:R-:W-:-:S04]  /*3130*/  IMAD.WIDE R10, R11, 0x4, R6 ;  /* 0x000000040b0a7825 */ /* 0x000fc800078e0206 */
[--C-:B----4-:R-:W-:Y:S01]  /*3140*/  IMAD.WIDE R2, R21, 0x4, R6.reuse ;  /* 0x0000000415027825 */ /* 0x110fe200078e0206 */
[----:B-1----:R-:W-:Y:S03]  /*3150*/  STG.E desc[UR20][R4.64], R12 ;  /* 0x0000000c04007986 */ /* 0x002fe6000c101914 */
[----:B------:R-:W-:Y:S02]  /*3160*/  IMAD.MOV.U32 R41, RZ, RZ, 0xa ;  /* 0x0000000aff297424 */ /* 0x000fe400078e00ff */
[----:B------:R-:W-:Y:S01]  /*3170*/  IMAD.MOV.U32 R40, RZ, RZ, RZ ;  /* 0x000000ffff287224 */ /* 0x000fe200078e00ff */
[----:B------:R1:W-:Y:S04]  /*3180*/  STG.E desc[UR20][R4.64+0x4], R13 ;  /* 0x0000040d04007986 */ /* 0x0003e8000c101914 */
[----:B------:R4:W-:Y:S04]  /*3190*/  STG.E desc[UR20][R8.64], R14 ;  /* 0x0000000e08007986 */ /* 0x0009e8000c101914 */
[----:B------:R4:W-:Y:S01]  /*31a0*/  STG.E desc[UR20][R8.64+0x4], R15 ;  /* 0x0000040f08007986 */ /* 0x0009e2000c101914 */
[----:B-1----:R-:W-:-:S03]  /*31b0*/  IMAD.WIDE R4, R23, 0x4, R6 ;  /* 0x0000000417047825 */ /* 0x002fc600078e0206 */
[----:B--2---:R4:W-:Y:S01]  /*31c0*/  STG.E desc[UR20][R10.64], R16 ;  /* 0x000000100a007986 */ /* 0x0049e2000c101914 */
[----:B------:R-:W-:-:S03]  /*31d0*/  IMAD.WIDE R12, R29, 0x4, R6 ;  /* 0x000000041d0c7825 */ /* 0x000fc600078e0206 */
[----:B------:R4:W-:Y:S04]  /*31e0*/  STG.E desc[UR20][R10.64+0x4], R17 ;  /* 0x000004110a007986 */ /* 0x0009e8000c101914 */
[----:B------:R4:W-:Y:S04]  /*31f0*/  STG.E desc[UR20][R2.64], R18 ;  /* 0x0000001202007986 */ /* 0x0009e8000c101914 */
[----:B------:R4:W-:Y:S04]  /*3200*/  STG.E desc[UR20][R2.64+0x4], R19 ;  /* 0x0000041302007986 */ /* 0x0009e8000c101914 */
[----:B---3--:R4:W-:Y:S04]  /*3210*/  STG.E desc[UR20][R4.64], R24 ;  /* 0x0000001804007986 */ /* 0x0089e8000c101914 */
[----:B------:R4:W-:Y:S04]  /*3220*/  STG.E desc[UR20][R4.64+0x4], R25 ;  /* 0x0000041904007986 */ /* 0x0009e8000c101914 */
[----:B------:R4:W-:Y:S04]  /*3230*/  STG.E desc[UR20][R12.64], R26 ;  /* 0x0000001a0c007986 */ /* 0x0009e8000c101914 */
[----:B------:R4:W-:Y:S02]  /*3240*/  STG.E desc[UR20][R12.64+0x4], R27 ;  /* 0x0000041b0c007986 */ /* 0x0009e4000c101914 */
.L_x_2:
[----:B---34-:R-:W1:Y:S01]  /*3250*/  LDS.64 R12, [UR7+-0x4] ;  /* 0xfffffc07ff0c7984 */ /* 0x018e620008000a00 */
[C-C-:B------:R-:W-:Y:S02]  /*3260*/  IADD3 R5, R0.reuse, 0x2, R41.reuse ;  /* 0x0000000200057810 */ /* 0x140fe40007ffe029 */
[C-C-:B------:R-:W-:Y:S01]  /*3270*/  IADD3 R3, R0.reuse, 0x14, R41.reuse ;  /* 0x0000001400037810 */ /* 0x140fe20007ffe029 */
[----:B------:R-:W2:Y:S01]  /*3280*/  LDS.64 R14, [UR7+0x4] ;  /* 0x00000407ff0e7984 */ /* 0x000ea20008000a00 */
[C-C-:B------:R-:W-:Y:S01]  /*3290*/  IADD3 R23, R0.reuse, 0x8, R41.reuse ;  /* 0x0000000800177810 */ /* 0x140fe20007ffe029 */
[----:B------:R-:W-:Y:S01]  /*32a0*/  VIADD R5, R5, 0x14 ;  /* 0x0000001405057836 */ /* 0x000fe20000000000 */
[C---:B------:R-:W-:Y:S01]  /*32b0*/  IADD3 R9, R0.reuse, 0x4, R41 ;  /* 0x0000000400097810 */ /* 0x040fe20007ffe029 */
[----:B------:R-:W3:Y:S01]  /*32c0*/  LDS.64 R16, [UR7+0xc] ;  /* 0x00000c07ff107984 */ /* 0x000ee20008000a00 */
[----:B------:R-:W-:Y:S01]  /*32d0*/  IMAD.WIDE R2, R3, 0x4, R6 ;  /* 0x0000000403027825 */ /* 0x000fe200078e0206 */
[----:B------:R-:W-:-:S02]  /*32e0*/  IADD3 R11, R0, 0x6, R41 ;  /* 0x00000006000b7810 */ /* 0x000fc40007ffe029 */
[----:B------:R-:W4:Y:S01]  /*32f0*/  LDS.64 R18, [UR7+0x14] ;  /* 0x00001407ff127984 */ /* 0x000f220008000a00 */
[----:B------:R-:W-:-:S03]  /*3300*/  IMAD.WIDE R4, R5, 0x4, R6 ;  /* 0x0000000405047825 */ /* 0x000fc600078e0206 */
[----:B------:R-:W5:Y:S01]  /*3310*/  LDS.64 R20, [UR7+0x1c] ;  /* 0x00001c07ff147984 */ /* 0x000f620008000a00 */
[----:B------:R-:W-:Y:S02]  /*3320*/  VIADD R23, R23, 0x14 ;  /* 0x0000001417177836 */ /* 0x000fe40000000000 */
[----:B------:R-:W-:Y:S01]  /*3330*/  VIADD R9, R9, 0x14 ;  /* 0x0000001409097836 */ /* 0x000fe20000000000 */
[----:B------:R-:W3:Y:S01]  /*3340*/  LDS.64 R24, [UR7+0x24] ;  /* 0x00002407ff187984 */ /* 0x000ee20008000a00 */
[----:B------:R-:W-:Y:S02]  /*3350*/  VIADD R11, R11, 0x14 ;  /* 0x000000140b0b7836 */ /* 0x000fe40000000000 */
[--C-:B------:R-:W-:Y:S01]  /*3360*/  IMAD.WIDE R8, R9, 0x4, R6.reuse ;  /* 0x0000000409087825 */ /* 0x100fe200078e0206 */
[----:B------:R-:W3:Y:S03]  /*3370*/  LDS.64 R26, [UR7+0x2c] ;  /* 0x00002c07ff1a7984 */ /* 0x000ee60008000a00 */
[----:B------:R-:W-:Y:S01]  /*3380*/  IMAD.WIDE R10, R11, 0x4, R6 ;  /* 0x000000040b0a7825 */ /* 0x000fe200078e0206 */
[----:B------:R-:W4:Y:S04]  /*3390*/  LDS.64 R28, [UR7+0x34] ;  /* 0x00003407ff1c7984 */ /* 0x000f280008000a00 */
[----:B------:R-:W4:Y:S04]  /*33a0*/  LDS.64 R30, [UR7+0x3c] ;  /* 0x00003c07ff1e7984 */ /* 0x000f280008000a00 */
[----:B------:R-:W4:Y:S04]  /*33b0*/  LDS.64 R32, [UR7+0x44] ;  /* 0x00004407ff207984 */ /* 0x000f280008000a00 */
[----:B-1----:R1:W-:Y:S04]  /*33c0*/  STG.E desc[UR20][R2.64], R12 ;  /* 0x0000000c02007986 */ /* 0x0023e8000c101914 */
[----:B------:R5:W-:Y:S04]  /*33d0*/  STG.E desc[UR20][R2.64+0x4], R13 ;  /* 0x0000040d02007986 */ /* 0x000be8000c101914 */
[----:B--2---:R-:W-:Y:S04]  /*33e0*/  STG.E desc[UR20][R4.64], R14 ;  /* 0x0000000e04007986 */ /* 0x004fe8000c101914 */
[----:B------:R2:W-:Y:S01]  /*33f0*/  STG.E desc[UR20][R4.64+0x4], R15 ;  /* 0x0000040f04007986 */ /* 0x0005e2000c101914 */
[----:B-1----:R-:W-:-:S03]  /*3400*/  IADD3 R12, R0, 0xa, R41 ;  /* 0x0000000a000c7810 */ /* 0x002fc60007ffe029 */
[----:B------:R-:W1:Y:S01]  /*3410*/  LDS.64 R14, [UR7+0x4c] ;  /* 0x00004c07ff0e7984 */ /* 0x000e620008000a00 */
[----:B-----5:R-:W-:Y:S01]  /*3420*/  IMAD.WIDE R2, R23, 0x4, R6 ;  /* 0x0000000417027825 */ /* 0x020fe200078e0206 */
[C-C-:B------:R-:W-:Y:S02]  /*3430*/  IADD3 R13, R0.reuse, 0x12, R41.reuse ;  /* 0x00000012000d7810 */ /* 0x140fe40007ffe029 */
[----:B------:R-:W5:Y:S03]  /*3440*/  LDS.64 R22, [UR7+0x54] ;  /* 0x00005407ff167984 */ /* 0x000f660008000a00 */
[----:B------:R-:W-:Y:S01]  /*3450*/  VIADD R13, R13, 0x14 ;  /* 0x000000140d0d7836 */ /* 0x000fe20000000000 */
[--C-:B--2---:R-:W-:Y:S01]  /*3460*/  IADD3 R4, R0, 0xc, R41.reuse ;  /* 0x0000000c00047810 */ /* 0x104fe20007ffe029 */
[----:B---3--:R-:W-:Y:S01]  /*3470*/  STG.E desc[UR20][R8.64], R16 ;  /* 0x0000001008007986 */ /* 0x008fe2000c101914 */
[----:B------:R-:W-:Y:S01]  /*3480*/  VIADD R5, R12, 0x14 ;  /* 0x000000140c057836 */ /* 0x000fe20000000000 */
[----:B------:R-:W-:-:S02]  /*3490*/  IADD3 R12, R0, 0x10, R41 ;  /* 0x00000010000c7810 */ /* 0x000fc40007ffe029 */
[----:B------:R2:W-:Y:S04]  /*34a0*/  STG.E desc[UR20][R8.64+0x4], R17 ;  /* 0x0000041108007986 */ /* 0x0005e8000c101914 */
[----:B------:R-:W3:Y:S04]  /*34b0*/  LDS.64 R16, [UR7+0x5c] ;  /* 0x00005c07ff107984 */ /* 0x000ee80008000a00 */
[----:B----4-:R-:W-:Y:S01]  /*34c0*/  STG.E desc[UR20][R10.64], R18 ;  /* 0x000000120a007986 */ /* 0x010fe2000c101914 */
[----:B--2---:R-:W-:Y:S01]  /*34d0*/  IADD3 R8, R0, 0xe, R41 ;  /* 0x0000000e00087810 */ /* 0x004fe20007ffe029 */
[----:B------:R-:W-:-:S02]  /*34e0*/  VIADD R9, R4, 0x14 ;  /* 0x0000001404097836 */ /* 0x000fc40000000000 */
[----:B------:R2:W-:Y:S01]  /*34f0*/  STG.E desc[UR20][R10.64+0x4], R19 ;  /* 0x000004130a007986 */ /* 0x0005e2000c101914 */
[----:B------:R-:W-:-:S03]  /*3500*/  IMAD.WIDE R4, R5, 0x4, R6 ;  /* 0x0000000405047825 */ /* 0x000fc600078e0206 */
[----:B------:R-:W4:Y:S04]  /*3510*/  LDS.64 R18, [UR7+0x64] ;  /* 0x00006407ff127984 */ /* 0x000f280008000a00 */
[----:B------:R-:W-:Y:S01]  /*3520*/  STG.E desc[UR20][R2.64], R20 ;  /* 0x0000001402007986 */ /* 0x000fe2000c101914 */
[----:B--2---:R-:W-:-:S03]  /*3530*/  VIADD R11, R8, 0x14 ;  /* 0x00000014080b7836 */ /* 0x004fc60000000000 */
[----:B------:R2:W-:Y:S01]  /*3540*/  STG.E desc[UR20][R2.64+0x4], R21 ;  /* 0x0000041502007986 */ /* 0x0005e2000c101914 */
[----:B------:R-:W-:-:S03]  /*3550*/  IMAD.WIDE R8, R9, 0x4, R6 ;  /* 0x0000000409087825 */ /* 0x000fc600078e0206 */
[----:B------:R-:W-:Y:S01]  /*3560*/  STG.E desc[UR20][R4.64], R24 ;  /* 0x0000001804007986 */ /* 0x000fe2000c101914 */
[----:B------:R-:W-:-:S03]  /*3570*/  IMAD.WIDE R10, R11, 0x4, R6 ;  /* 0x000000040b0a7825 */ /* 0x000fc600078e0206 */
[----:B------:R1:W-:Y:S01]  /*3580*/  STG.E desc[UR20][R4.64+0x4], R25 ;  /* 0x0000041904007986 */ /* 0x0003e2000c101914 */
[----:B--2---:R-:W-:-:S03]  /*3590*/  VIADD R3, R12, 0x14 ;  /* 0x000000140c037836 */ /* 0x004fc60000000000 */
[----:B------:R-:W2:Y:S01]  /*35a0*/  LDS.64 R20, [UR7+0x6c] ;  /* 0x00006c07ff147984 */ /* 0x000ea20008000a00 */
[C---:B------:R-:W-:Y:S01]  /*35b0*/  IADD3 R12, R0.reuse, 0x14, R41 ;  /* 0x00000014000c7810 */ /* 0x040fe20007ffe029 */
[--C-:B------:R-:W-:Y:S02]  /*35c0*/  IMAD.WIDE R2, R3, 0x4, R6.reuse ;  /* 0x0000000403027825 */ /* 0x100fe400078e0206 */
[----:B------:R-:W-:Y:S02]  /*35d0*/  STG.E desc[UR20][R8.64], R26 ;  /* 0x0000001a08007986 */ /* 0x000fe4000c101914 */
[----:B-1----:R-:W-:Y:S02]  /*35e0*/  IMAD.WIDE R4, R13, 0x4, R6 ;  /* 0x000000040d047825 */ /* 0x002fe400078e0206 */
[----:B------:R1:W-:Y:S01]  /*35f0*/  STG.E desc[UR20][R8.64+0x4], R27 ;  /* 0x0000041b08007986 */ /* 0x0003e2000c101914 */
[----:B------:R-:W-:-:S03]  /*3600*/  IADD3 R13, R0, 0x18, R41 ;  /* 0x00000018000d7810 */ /* 0x000fc60007ffe029 */
[----:B------:R-:W2:Y:S02]  /*3610*/  LDS.64 R24, [UR7+0x74] ;  /* 0x00007407ff187984 */ /* 0x000ea40008000a00 */
[----:B------:R-:W-:Y:S02]  /*3620*/  VIADD R13, R13, 0x14 ;  /* 0x000000140d0d7836 */ /* 0x000fe40000000000 */
[----:B------:R-:W2:Y:S01]  /*3630*/  LDS.64 R26, [UR7+0x7c] ;  /* 0x00007c07ff1a7984 */ /* 0x000ea20008000a00 */
[----:B-1----:R-:W-:-:S03]  /*3640*/  IADD3 R8, R0, 0x16, R41 ;  /* 0x0000001600087810 */ /* 0x002fc60007ffe029 */
[----:B------:R-:W-:Y:S01]  /*3650*/  STG.E desc[UR20][R10.64], R28 ;  /* 0x0000001c0a007986 */ /* 0x000fe2000c101914 */
[----:B------:R-:W-:Y:S01]  /*3660*/  VIADD R9, R12, 0x14 ;  /* 0x000000140c097836 */ /* 0x000fe20000000000 */
[----:B------:R-:W-:Y:S02]  /*3670*/  IADD3 R12, R0, 0x1a, R41 ;  /* 0x0000001a000c7810 */ /* 0x000fe40007ffe029 */
[----:B------:R1:W-:Y:S04]  /*3680*/  STG.E desc[UR20][R10.64+0x4], R29 ;  /* 0x0000041d0a007986 */ /* 0x0003e8000c101914 */
[----:B------:R-:W2:Y:S04]  /*3690*/  LDS.64 R28, [UR7+0x84] ;  /* 0x00008407ff1c7984 */ /* 0x000ea80008000a00 */
[----:B------:R-:W-:Y:S01]  /*36a0*/  STG.E desc[UR20][R2.64], R30 ;  /* 0x0000001e02007986 */ /* 0x000fe2000c101914 */
[----:B-1----:R-:W-:-:S03]  /*36b0*/  VIADD R11, R8, 0x14 ;  /* 0x00000014080b7836 */ /* 0x002fc60000000000 */
[----:B------:R1:W-:Y:S01]  /*36c0*/  STG.E desc[UR20][R2.64+0x4], R31 ;  /* 0x0000041f02007986 */ /* 0x0003e2000c101914 */
[----:B------:R-:W-:-:S03]  /*36d0*/  IMAD.WIDE R8, R9, 0x4, R6 ;  /* 0x0000000409087825 */ /* 0x000fc600078e0206 */
[----:B------:R-:W-:Y:S01]  /*36e0*/  STG.E desc[UR20][R4.64], R32 ;  /* 0x0000002004007986 */ /* 0x000fe2000c101914 */
[----:B------:R-:W-:-:S03]  /*36f0*/  IMAD.WIDE R10, R11, 0x4, R6 ;  /* 0x000000040b0a7825 */ /* 0x000fc600078e0206 */
[----:B------:R3:W-:Y:S04]  /*3700*/  STG.E desc[UR20][R4.64+0x4], R33 ;  /* 0x0000042104007986 */ /* 0x0007e8000c101914 */
[----:B------:R-:W2:Y:S01]  /*3710*/  LDS.64 R30, [UR7+0x8c] ;  /* 0x00008c07ff1e7984 */ /* 0x000ea20008000a00 */
[----:B-1----:R-:W-:Y:S01]  /*3720*/  IMAD.WIDE R2, R13, 0x4, R6 ;  /* 0x000000040d027825 */ /* 0x002fe200078e0206 */
[--C-:B------:R-:W-:Y:S02]  /*3730*/  IADD3 R13, R0, 0x1c, R41.reuse ;  /* 0x0000001c000d7810 */ /* 0x100fe40007ffe029 */
[----:B------:R-:W1:Y:S04]  /*3740*/  LDS.64 R32, [UR7+0x94] ;  /* 0x00009407ff207984 */ /* 0x000e680008000a00 */
[----:B------:R-:W-:Y:S01]  /*3750*/  STG.E desc[UR20][R8.64], R14 ;  /* 0x0000000e08007986 */ /* 0x000fe2000c101914 */
[----:B---3--:R-:W-:Y:S01]  /*3760*/  VIADD R5, R12, 0x14 ;  /* 0x000000140c057836 */ /* 0x008fe20000000000 */
[----:B------:R-:W-:-:S02]  /*3770*/  IADD3 R12, R0, 0x1e, R41 ;  /* 0x0000001e000c7810 */ /* 0x000fc40007ffe029 */
[----:B------:R3:W-:Y:S01]  /*3780*/  STG.E desc[UR20][R8.64+0x4], R15 ;  /* 0x0000040f08007986 */ /* 0x0007e2000c101914 */
[----:B------:R-:W-:-:S03]  /*3790*/  IMAD.WIDE R4, R5, 0x4, R6 ;  /* 0x0000000405047825 */ /* 0x000fc600078e0206 */
[----:B-----5:R-:W-:Y:S04]  /*37a0*/  STG.E desc[UR20][R10.64], R22 ;  /* 0x000000160a007986 */ /* 0x020fe8000c101914 */
[----:B------:R5:W-:Y:S04]  /*37b0*/  STG.E desc[UR20][R10.64+0x4], R23 ;  /* 0x000004170a007986 */ /* 0x000be8000c101914 */
[----:B------:R-:W1:Y:S01]  /*37c0*/  LDS.64 R34, [UR7+0x9c] ;  /* 0x00009c07ff227984 */ /* 0x000e620008000a00 */
[----:B---3--:R-:W-:Y:S01]  /*37d0*/  VIADD R9, R13, 0x14 ;  /* 0x000000140d097836 */ /* 0x008fe20000000000 */
[----:B------:R-:W-:-:S02]  /*37e0*/  IADD3 R13, R0, 0x26, R41 ;  /* 0x00000026000d7810 */ /* 0x000fc40007ffe029 */
[----:B------:R-:W1:Y:S01]  /*37f0*/  LDS.64 R22, [UR7+0xa4] ;  /* 0x0000a407ff167984 */ /* 0x000e620008000a00 */
[----:B------:R-:W-:-:S03]  /*3800*/  IMAD.WIDE R8, R9, 0x4, R6 ;  /* 0x0000000409087825 */ /* 0x000fc600078e0206 */
[----:B------:R-:W1:Y:S01]  /*3810*/  LDS.64 R36, [UR7+0xac] ;  /* 0x0000ac07ff247984 */ /* 0x000e620008000a00 */
[----:B-----5:R-:W-:Y:S01]  /*3820*/  VIADD R11, R12, 0x14 ;  /* 0x000000140c0b7836 */ /* 0x020fe20000000000 */
[----:B------:R-:W-:Y:S01]  /*3830*/  IADD3 R12, R0, 0x20, R41 ;  /* 0x00000020000c7810 */ /* 0x000fe20007ffe029 */
[----:B------:R-:W-:Y:S01]  /*3840*/  VIADD R13, R13, 0x14 ;  /* 0x000000140d0d7836 */ /* 0x000fe20000000000 */
[----:B------:R-:W5:Y:S01]  /*3850*/  LDS.64 R38, [UR7+0xb4] ;  /* 0x0000b407ff267984 */ /* 0x000f620008000a00 */
[----:B------:R-:W-:-:S03]  /*3860*/  IMAD.WIDE R10, R11, 0x4, R6 ;  /* 0x000000040b0a7825 */ /* 0x000fc600078e0206 */
[----:B------:R-:W1:Y:S01]  /*3870*/  LDS.64 R14, [UR7+0xbc] ;  /* 0x0000bc07ff0e7984 */ /* 0x000e620008000a00 */
[----:B------:R-:W-:-:S03]  /*3880*/  UIADD3 UR7, UR7, 0xc8, URZ ;  /* 0x000000c807077890 */ /* 0x000fc6000fffe03f */
[----:B------:R3:W-:Y:S04]  /*3890*/  STG.E desc[UR20][R2.64], R16 ;  /* 0x0000001002007986 */ /* 0x0007e8000c101914 */
[----:B------:R2:W-:Y:S04]  /*38a0*/  STG.E desc[UR20][R2.64+0x4], R17 ;  /* 0x0000041102007986 */ /* 0x0005e8000c101914 */
[----:B----4-:R-:W-:Y:S04]  /*38b0*/  STG.E desc[UR20][R4.64], R18 ;  /* 0x0000001204007986 */ /* 0x010fe8000c101914 */
[----:B------:R4:W-:Y:S01]  /*38c0*/  STG.E desc[UR20][R4.64+0x4], R19 ;  /* 0x0000041304007986 */ /* 0x0009e2000c101914 */
[--C-:B---3--:R-:W-:Y:S01]  /*38d0*/  IADD3 R16, R0, 0x2a, R41.reuse ;  /* 0x0000002a00107810 */ /* 0x108fe20007ffe029 */
[----:B--2---:R-:W-:Y:S01]  /*38e0*/  VIADD R3, R12, 0x14 ;  /* 0x000000140c037836 */ /* 0x004fe20000000000 */
[C-C-:B------:R-:W-:Y:S01]  /*38f0*/  IADD3 R17, R0.reuse, 0x28, R41.reuse ;  /* 0x0000002800117810 */ /* 0x140fe20007ffe029 */
[----:B------:R-:W-:Y:S01]  /*3900*/  STG.E desc[UR20][R8.64], R20 ;  /* 0x0000001408007986 */ /* 0x000fe2000c101914 */
[----:B------:R-:W-:Y:S01]  /*3910*/  IADD3 R12, R0, 0x22, R41 ;  /* 0x00000022000c7810 */ /* 0x000fe20007ffe029 */
[----:B------:R-:W-:-:S02]  /*3920*/  IMAD.WIDE R2, R3, 0x4, R6 ;  /* 0x0000000403027825 */ /* 0x000fc400078e0206 */
[----:B------:R2:W-:Y:S01]  /*3930*/  STG.E desc[UR20][R8.64+0x4], R21 ;  /* 0x0000041508007986 */ /* 0x0005e2000c101914 */
[--C-:B----4-:R-:W-:Y:S01]  /*3940*/  IADD3 R4, R0, 0x24, R41.reuse ;  /* 0x0000002400047810 */ /* 0x110fe20007ffe029 */
[----:B------:R-:W-:Y:S02]  /*3950*/  VIADD R17, R17, 0x14 ;  /* 0x0000001411117836 */ /* 0x000fe40000000000 */
[----:B------:R-:W-:Y:S01]  /*3960*/  STG.E desc[UR20][R10.64], R24 ;  /* 0x000000180a007986 */ /* 0x000fe2000c101914 */
[----:B------:R-:W-:Y:S01]  /*3970*/  VIADD R5, R12, 0x14 ;  /* 0x000000140c057836 */ /* 0x000fe20000000000 */
[----:B------:R-:W-:Y:S02]  /*3980*/  IADD3 R19, R0, 0x2e, R41 ;  /* 0x0000002e00137810 */ /* 0x000fe40007ffe029 */
[----:B------:R3:W-:Y:S03]  /*3990*/  STG.E desc[UR20][R10.64+0x4], R25 ;  /* 0x000004190a007986 */ /* 0x0007e6000c101914 */
[----:B------:R-:W-:Y:S01]  /*39a0*/  VIADD R19, R19, 0x14 ;  /* 0x0000001413137836 */ /* 0x000fe20000000000 */
[----:B------:R-:W-:Y:S01]  /*39b0*/  STG.E desc[UR20][R2.64], R26 ;  /* 0x0000001a02007986 */ /* 0x000fe2000c101914 */
[----:B--2---:R-:W-:-:S02]  /*39c0*/  VIADD R9, R4, 0x14 ;  /* 0x0000001404097836 */ /* 0x004fc40000000000 */
[--C-:B------:R-:W-:Y:S01]  /*39d0*/  IMAD.WIDE R4, R5, 0x4, R6.reuse ;  /* 0x0000000405047825 */ /* 0x100fe200078e0206 */
[----:B------:R2:W-:Y:S03]  /*39e0*/  STG.E desc[UR20][R2.64+0x4], R27 ;  /* 0x0000041b02007986 */ /* 0x0005e6000c101914 */
[--C-:B------:R-:W-:Y:S01]  /*39f0*/  IMAD.WIDE R8, R9, 0x4, R6.reuse ;  /* 0x0000000409087825 */ /* 0x100fe200078e0206 */
[----:B------:R-:W-:Y:S03]  /*3a00*/  STG.E desc[UR20][R4.64], R28 ;  /* 0x0000001c04007986 */ /* 0x000fe6000c101914 */
[--C-:B---3--:R-:W-:Y:S01]  /*3a10*/  IMAD.WIDE R10, R13, 0x4, R6.reuse ;  /* 0x000000040d0a7825 */ /* 0x108fe200078e0206 */
[----:B------:R3:W-:Y:S03]  /*3a20*/  STG.E desc[UR20][R4.64+0x4], R29 ;  /* 0x0000041d04007986 */ /* 0x0007e6000c101914 */
[----:B------:R-:W-:Y:S01]  /*3a30*/  IMAD.WIDE R12, R17, 0x4, R6 ;  /* 0x00000004110c7825 */ /* 0x000fe200078e0206 */
[C-C-:B------:R-:W-:Y:S01]  /*3a40*/  IADD3 R17, R0.reuse, 0x2c, R41.reuse ;  /* 0x0000002c00117810 */ /* 0x140fe20007ffe029 */
[----:B------:R-:W-:Y:S01]  /*3a50*/  STG.E desc[UR20][R8.64], R30 ;  /* 0x0000001e08007986 */ /* 0x000fe2000c101914 */
[----:B--2---:R-:W-:Y:S01]  /*3a60*/  IADD3 R2, R0, 0x30, R41 ;  /* 0x0000003000027810 */ /* 0x004fe20007ffe029 */
[----:B------:R-:W-:Y:S01]  /*3a70*/  VIADD R3, R16, 0x14 ;  /* 0x0000001410037836 */ /* 0x000fe20000000000 */
[----:B------:R-:W-:Y:S01]  /*3a80*/  IADD3 R41, P0, R41, 0x32, RZ ;  /* 0x0000003229297810 */ /* 0x000fe20007f1e0ff */
[----:B------:R-:W-:Y:S01]  /*3a90*/  VIADD R17, R17, 0x14 ;  /* 0x0000001411117836 */ /* 0x000fe20000000000 */
[----:B------:R2:W-:Y:S01]  /*3aa0*/  STG.E desc[UR20][R8.64+0x4], R31 ;  /* 0x0000041f08007986 */ /* 0x0005e2000c101914 */
[----:B---3--:R-:W-:-:S03]  /*3ab0*/  IMAD.WIDE R4, R3, 0x4, R6 ;  /* 0x0000000403047825 */ /* 0x008fc600078e0206 */
[----:B-1----:R-:W-:Y:S01]  /*3ac0*/  STG.E desc[UR20][R10.64], R32 ;  /* 0x000000200a007986 */ /* 0x002fe2000c101914 */
[----:B------:R-:W-:-:S03]  /*3ad0*/  VIADD R3, R2, 0x14 ;  /* 0x0000001402037836 */ /* 0x000fc60000000000 */
[----:B------:R1:W-:Y:S01]  /*3ae0*/  STG.E desc[UR20][R10.64+0x4], R33 ;  /* 0x000004210a007986 */ /* 0x0003e2000c101914 */
[----:B------:R-:W-:Y:S01]  /*3af0*/  IMAD.X R40, RZ, RZ, R40, P0 ;  /* 0x000000ffff287224 */ /* 0x000fe200000e0628 */
[----:B------:R-:W-:Y:S01]  /*3b00*/  ISETP.GE.U32.AND P0, PT, R41, 0x1fe, PT ;  /* 0x000001fe2900780c */ /* 0x000fe20003f06070 */
[--C-:B------:R-:W-:Y:S01]  /*3b10*/  IMAD.WIDE R2, R3, 0x4, R6.reuse ;  /* 0x0000000403027825 */ /* 0x100fe200078e0206 */
[----:B------:R3:W-:Y:S02]  /*3b20*/  STG.E desc[UR20][R12.64], R34 ;  /* 0x000000220c007986 */ /* 0x0007e4000c101914 */
[----:B------:R-:W-:Y:S01]  /*3b30*/  ISETP.GE.U32.AND.EX P0, PT, R40, RZ, PT, P0 ;  /* 0x000000ff2800720c */ /* 0x000fe20003f06100 */
[--C-:B--2---:R-:W-:Y:S01]  /*3b40*/  IMAD.WIDE R8, R17, 0x4, R6.reuse ;  /* 0x0000000411087825 */ /* 0x104fe200078e0206 */
[----:B------:R3:W-:Y:S03]  /*3b50*/  STG.E desc[UR20][R12.64+0x4], R35 ;  /* 0x000004230c007986 */ /* 0x0007e6000c101914 */
[----:B-1----:R-:W-:Y:S01]  /*3b60*/  IMAD.WIDE R10, R19, 0x4, R6 ;  /* 0x00000004130a7825 */ /* 0x002fe200078e0206 */
[----:B------:R3:W-:Y:S04]  /*3b70*/  STG.E desc[UR20][R4.64], R22 ;  /* 0x0000001604007986 */ /* 0x0007e8000c101914 */
[----:B------:R3:W-:Y:S04]  /*3b80*/  STG.E desc[UR20][R4.64+0x4], R23 ;  /* 0x0000041704007986 */ /* 0x0007e8000c101914 */
[----:B------:R3:W-:Y:S04]  /*3b90*/  STG.E desc[UR20][R8.64], R36 ;  /* 0x0000002408007986 */ /* 0x0007e8000c101914 */
[----:B------:R3:W-:Y:S04]  /*3ba0*/  STG.E desc[UR20][R8.64+0x4], R37 ;  /* 0x0000042508007986 */ /* 0x0007e8000c101914 */
[----:B-----5:R3:W-:Y:S04]  /*3bb0*/  STG.E desc[UR20][R10.64], R38 ;  /* 0x000000260a007986 */ /* 0x0207e8000c101914 */
[----:B------:R3:W-:Y:S04]  /*3bc0*/  STG.E desc[UR20][R10.64+0x4], R39 ;  /* 0x000004270a007986 */ /* 0x0007e8000c101914 */
[----:B------:R3:W-:Y:S04]  /*3bd0*/  STG.E desc[UR20][R2.64], R14 ;  /* 0x0000000e02007986 */ /* 0x0007e8000c101914 */
[----:B------:R3:W-:Y:S01]  /*3be0*/  STG.E desc[UR20][R2.64+0x4], R15 ;  /* 0x0000040f02007986 */ /* 0x0007e2000c101914 */
[----:B------:R-:W-:Y:S05]  /*3bf0*/  @!P0 BRA `(.L_x_2) ;  /* 0xfffffff400948947 */ /* 0x000fea000383ffff */
[----:B------:R-:W-:Y:S05]  /*3c00*/  EXIT ;  /* 0x000000000000794d */ /* 0x000fea0003800000 */
.L_x_3:
[----:B------:R-:W-:-:S00]  /*3c10*/  BRA `(.L_x_3) ;  /* 0xfffffffc00fc7947 */ /* 0x000fc0000383ffff */
[----:B------:R-:W-:-:S00]  /*3c20*/  NOP ;  /* 0x0000000000007918 */ /* 0x000fc00000000000 */
        /* <DEDUP_REMOVED lines=13> */
.L_x_4:


//--------------------- .nv.shared.matmul_kernel_profile --------------------------
	.section	.nv.shared.matmul_kernel_profile,"aw",@nobits
	.sectionflags	@""
	.align	16
	.zero		1024


//--------------------- .nv.constant0.matmul_kernel_profile --------------------------
	.section	.nv.constant0.matmul_kernel_profile,"a",@progbits
	.sectionflags	@""
	.align	4
.nv.constant0.matmul_kernel_profile:
	.zero		584
